//
// Generated by NVIDIA NVVM Compiler
//
// Compiler Build ID: CL-36424714
// Cuda compilation tools, release 13.0, V13.0.88
// Based on NVVM 20.0.0
//

.version 9.0
.target sm_100
.address_size 64

	// .globl	_Z10INITIALIZEidPdS_S_S_S_S_
.func  (.param .b64 func_retval0) __internal_accurate_pow
(
	.param .b64 __internal_accurate_pow_param_0
)
;
.extern .shared .align 16 .b8 sm[];

.visible .entry _Z10INITIALIZEidPdS_S_S_S_S_(
	.param .u32 _Z10INITIALIZEidPdS_S_S_S_S__param_0,
	.param .f64 _Z10INITIALIZEidPdS_S_S_S_S__param_1,
	.param .u64 .ptr .align 1 _Z10INITIALIZEidPdS_S_S_S_S__param_2,
	.param .u64 .ptr .align 1 _Z10INITIALIZEidPdS_S_S_S_S__param_3,
	.param .u64 .ptr .align 1 _Z10INITIALIZEidPdS_S_S_S_S__param_4,
	.param .u64 .ptr .align 1 _Z10INITIALIZEidPdS_S_S_S_S__param_5,
	.param .u64 .ptr .align 1 _Z10INITIALIZEidPdS_S_S_S_S__param_6,
	.param .u64 .ptr .align 1 _Z10INITIALIZEidPdS_S_S_S_S__param_7
)
{
	.reg .pred 	%p<19>;
	.reg .b32 	%r<37>;
	.reg .b32 	%f<3>;
	.reg .b64 	%rd<36>;
	.reg .b64 	%fd<64>;

	ld.param.u32 	%r8, [_Z10INITIALIZEidPdS_S_S_S_S__param_0];
	ld.param.f64 	%fd13, [_Z10INITIALIZEidPdS_S_S_S_S__param_1];
	ld.param.u64 	%rd7, [_Z10INITIALIZEidPdS_S_S_S_S__param_2];
	ld.param.u64 	%rd8, [_Z10INITIALIZEidPdS_S_S_S_S__param_3];
	ld.param.u64 	%rd9, [_Z10INITIALIZEidPdS_S_S_S_S__param_4];
	ld.param.u64 	%rd10, [_Z10INITIALIZEidPdS_S_S_S_S__param_5];
	ld.param.u64 	%rd11, [_Z10INITIALIZEidPdS_S_S_S_S__param_7];
	cvta.to.global.u64 	%rd1, %rd7;
	cvta.to.global.u64 	%rd2, %rd9;
	cvta.to.global.u64 	%rd3, %rd11;
	cvta.to.global.u64 	%rd4, %rd8;
	cvta.to.global.u64 	%rd5, %rd10;
	mov.u32 	%r9, %tid.x;
	mov.u32 	%r10, %ctaid.x;
	mov.u32 	%r11, %ntid.x;
	mad.lo.s32 	%r1, %r10, %r11, %r9;
	mov.u32 	%r12, %tid.y;
	mov.u32 	%r13, %ctaid.y;
	mov.u32 	%r14, %ntid.y;
	mad.lo.s32 	%r2, %r13, %r14, %r12;
	mad.lo.s32 	%r3, %r2, %r8, %r1;
	shr.u32 	%r15, %r1, 31;
	add.s32 	%r16, %r1, %r15;
	shr.s32 	%r17, %r16, 1;
	shr.u32 	%r18, %r8, 31;
	add.s32 	%r19, %r8, %r18;
	shr.s32 	%r20, %r19, 1;
	mad.lo.s32 	%r4, %r20, %r2, %r17;
	cvt.rn.f64.s32 	%fd14, %r1;
	mul.f64 	%fd1, %fd13, %fd14;
	cvt.rn.f64.u32 	%fd15, %r2;
	mul.f64 	%fd2, %fd13, %fd15;
	sub.f64 	%fd3, %fd1, %fd2;
	fma.rn.f64 	%fd16, %fd3, 0d3FF71547652B82FE, 0d4338000000000000;
	{
	.reg .b32 %temp; 
	mov.b64 	{%r5, %temp}, %fd16;
	}
	mov.f64 	%fd17, 0dC338000000000000;
	add.rn.f64 	%fd18, %fd16, %fd17;
	fma.rn.f64 	%fd19, %fd18, 0dBFE62E42FEFA39EF, %fd3;
	fma.rn.f64 	%fd20, %fd18, 0dBC7ABC9E3B39803F, %fd19;
	fma.rn.f64 	%fd21, %fd20, 0d3E5ADE1569CE2BDF, 0d3E928AF3FCA213EA;
	fma.rn.f64 	%fd22, %fd21, %fd20, 0d3EC71DEE62401315;
	fma.rn.f64 	%fd23, %fd22, %fd20, 0d3EFA01997C89EB71;
	fma.rn.f64 	%fd24, %fd23, %fd20, 0d3F2A01A014761F65;
	fma.rn.f64 	%fd25, %fd24, %fd20, 0d3F56C16C1852B7AF;
	fma.rn.f64 	%fd26, %fd25, %fd20, 0d3F81111111122322;
	fma.rn.f64 	%fd27, %fd26, %fd20, 0d3FA55555555502A1;
	fma.rn.f64 	%fd28, %fd27, %fd20, 0d3FC5555555555511;
	fma.rn.f64 	%fd29, %fd28, %fd20, 0d3FE000000000000B;
	fma.rn.f64 	%fd30, %fd29, %fd20, 0d3FF0000000000000;
	fma.rn.f64 	%fd31, %fd30, %fd20, 0d3FF0000000000000;
	{
	.reg .b32 %temp; 
	mov.b64 	{%r6, %temp}, %fd31;
	}
	{
	.reg .b32 %temp; 
	mov.b64 	{%temp, %r7}, %fd31;
	}
	shl.b32 	%r21, %r5, 20;
	add.s32 	%r22, %r21, %r7;
	mov.b64 	%fd61, {%r6, %r22};
	{
	.reg .b32 %temp; 
	mov.b64 	{%temp, %r23}, %fd3;
	}
	mov.b32 	%f2, %r23;
	abs.f32 	%f1, %f2;
	setp.lt.f32 	%p1, %f1, 0f4086232B;
	@%p1 bra 	$L__BB0_3;
	setp.lt.f64 	%p2, %fd3, 0d0000000000000000;
	add.f64 	%fd32, %fd3, 0d7FF0000000000000;
	selp.f64 	%fd61, 0d0000000000000000, %fd32, %p2;
	setp.geu.f32 	%p3, %f1, 0f40874800;
	@%p3 bra 	$L__BB0_3;
	shr.u32 	%r24, %r5, 31;
	add.s32 	%r25, %r5, %r24;
	shr.s32 	%r26, %r25, 1;
	shl.b32 	%r27, %r26, 20;
	add.s32 	%r28, %r7, %r27;
	mov.b64 	%fd33, {%r6, %r28};
	sub.s32 	%r29, %r5, %r26;
	shl.b32 	%r30, %r29, 20;
	add.s32 	%r31, %r30, 1072693248;
	mov.b32 	%r32, 0;
	mov.b64 	%fd34, {%r32, %r31};
	mul.f64 	%fd61, %fd34, %fd33;
$L__BB0_3:
	ld.param.u64 	%rd35, [_Z10INITIALIZEidPdS_S_S_S_S__param_6];
	mov.f64 	%fd35, 0d3FF0000000000000;
	sub.f64 	%fd36, %fd35, %fd2;
	sub.f64 	%fd37, %fd35, %fd1;
	mul.f64 	%fd38, %fd1, %fd37;
	mul.f64 	%fd39, %fd2, %fd38;
	mul.f64 	%fd40, %fd36, %fd39;
	mul.f64 	%fd8, %fd40, %fd61;
	cvta.to.global.u64 	%rd12, %rd35;
	mul.wide.s32 	%rd13, %r3, 8;
	add.s64 	%rd14, %rd12, %rd13;
	st.global.f64 	[%rd14], %fd8;
	add.s32 	%r33, %r1, %r2;
	and.b32  	%r34, %r33, 1;
	setp.eq.b32 	%p4, %r34, 1;
	@%p4 bra 	$L__BB0_8;
	setp.eq.s32 	%p12, %r1, 0;
	add.s32 	%r36, %r8, -1;
	setp.eq.s32 	%p13, %r1, %r36;
	or.pred  	%p14, %p12, %p13;
	setp.eq.s32 	%p15, %r2, 0;
	or.pred  	%p16, %p15, %p14;
	setp.eq.s32 	%p17, %r2, %r36;
	or.pred  	%p18, %p16, %p17;
	@%p18 bra 	$L__BB0_6;
	mul.wide.s32 	%rd29, %r4, 8;
	add.s64 	%rd30, %rd2, %rd29;
	mov.b64 	%rd31, 0;
	st.global.u64 	[%rd30], %rd31;
	add.f64 	%fd52, %fd1, %fd1;
	add.f64 	%fd53, %fd2, 0dBFF0000000000000;
	mul.f64 	%fd54, %fd52, %fd53;
	sub.f64 	%fd55, %fd2, %fd52;
	fma.rn.f64 	%fd56, %fd1, %fd2, %fd55;
	add.f64 	%fd57, %fd56, 0d4000000000000000;
	mul.f64 	%fd58, %fd54, %fd57;
	mul.f64 	%fd59, %fd58, %fd61;
	mul.f64 	%fd60, %fd13, %fd59;
	mul.f64 	%fd62, %fd13, %fd60;
	add.s64 	%rd32, %rd1, %rd29;
	st.global.f64 	[%rd32], %fd62;
	bra.uni 	$L__BB0_7;
$L__BB0_6:
	mul.wide.s32 	%rd25, %r4, 8;
	add.s64 	%rd26, %rd2, %rd25;
	st.global.f64 	[%rd26], %fd8;
	add.s64 	%rd27, %rd1, %rd25;
	mov.b64 	%rd28, 0;
	st.global.u64 	[%rd27], %rd28;
	mov.f64 	%fd62, 0d0000000000000000;
$L__BB0_7:
	add.s64 	%rd34, %rd3, %rd13;
	st.global.f64 	[%rd34], %fd62;
	bra.uni 	$L__BB0_12;
$L__BB0_8:
	setp.eq.s32 	%p5, %r1, 0;
	add.s32 	%r35, %r8, -1;
	setp.eq.s32 	%p6, %r1, %r35;
	or.pred  	%p7, %p5, %p6;
	setp.eq.s32 	%p8, %r2, 0;
	or.pred  	%p9, %p8, %p7;
	setp.eq.s32 	%p10, %r2, %r35;
	or.pred  	%p11, %p9, %p10;
	@%p11 bra 	$L__BB0_10;
	mul.wide.s32 	%rd19, %r4, 8;
	add.s64 	%rd20, %rd5, %rd19;
	mov.b64 	%rd21, 0;
	st.global.u64 	[%rd20], %rd21;
	add.f64 	%fd42, %fd1, %fd1;
	add.f64 	%fd43, %fd2, 0dBFF0000000000000;
	mul.f64 	%fd44, %fd42, %fd43;
	sub.f64 	%fd45, %fd2, %fd42;
	fma.rn.f64 	%fd46, %fd1, %fd2, %fd45;
	add.f64 	%fd47, %fd46, 0d4000000000000000;
	mul.f64 	%fd48, %fd44, %fd47;
	mul.f64 	%fd49, %fd48, %fd61;
	mul.f64 	%fd50, %fd13, %fd49;
	mul.f64 	%fd63, %fd13, %fd50;
	add.s64 	%rd22, %rd4, %rd19;
	st.global.f64 	[%rd22], %fd63;
	bra.uni 	$L__BB0_11;
$L__BB0_10:
	mul.wide.s32 	%rd15, %r4, 8;
	add.s64 	%rd16, %rd5, %rd15;
	st.global.f64 	[%rd16], %fd8;
	add.s64 	%rd17, %rd4, %rd15;
	mov.b64 	%rd18, 0;
	st.global.u64 	[%rd17], %rd18;
	mov.f64 	%fd63, 0d0000000000000000;
$L__BB0_11:
	add.s64 	%rd24, %rd3, %rd13;
	st.global.f64 	[%rd24], %fd63;
$L__BB0_12:
	ret;

}
	// .globl	_Z25EVALUATE_ERROR_BLOCK_EVENiPdS_S_S_
.visible .entry _Z25EVALUATE_ERROR_BLOCK_EVENiPdS_S_S_(
	.param .u32 _Z25EVALUATE_ERROR_BLOCK_EVENiPdS_S_S__param_0,
	.param .u64 .ptr .align 1 _Z25EVALUATE_ERROR_BLOCK_EVENiPdS_S_S__param_1,
	.param .u64 .ptr .align 1 _Z25EVALUATE_ERROR_BLOCK_EVENiPdS_S_S__param_2,
	.param .u64 .ptr .align 1 _Z25EVALUATE_ERROR_BLOCK_EVENiPdS_S_S__param_3,
	.param .u64 .ptr .align 1 _Z25EVALUATE_ERROR_BLOCK_EVENiPdS_S_S__param_4
)
{
	.reg .pred 	%p<37>;
	.reg .b32 	%r<75>;
	.reg .b64 	%rd<30>;
	.reg .b64 	%fd<61>;

	ld.param.u32 	%r21, [_Z25EVALUATE_ERROR_BLOCK_EVENiPdS_S_S__param_0];
	ld.param.u64 	%rd5, [_Z25EVALUATE_ERROR_BLOCK_EVENiPdS_S_S__param_1];
	ld.param.u64 	%rd6, [_Z25EVALUATE_ERROR_BLOCK_EVENiPdS_S_S__param_2];
	ld.param.u64 	%rd7, [_Z25EVALUATE_ERROR_BLOCK_EVENiPdS_S_S__param_3];
	ld.param.u64 	%rd4, [_Z25EVALUATE_ERROR_BLOCK_EVENiPdS_S_S__param_4];
	cvta.to.global.u64 	%rd1, %rd5;
	cvta.to.global.u64 	%rd2, %rd6;
	cvta.to.global.u64 	%rd3, %rd7;
	mov.u32 	%r22, %tid.x;
	mov.u32 	%r1, %ctaid.x;
	mov.u32 	%r2, %ntid.x;
	mad.lo.s32 	%r3, %r1, %r2, %r22;
	mov.u32 	%r23, %tid.y;
	mov.u32 	%r4, %ctaid.y;
	mov.u32 	%r5, %ntid.y;
	mad.lo.s32 	%r24, %r4, %r5, %r23;
	shr.u32 	%r25, %r21, 31;
	add.s32 	%r26, %r21, %r25;
	shr.s32 	%r7, %r26, 1;
	mad.lo.s32 	%r8, %r7, %r24, %r3;
	mad.lo.s32 	%r9, %r2, %r23, %r22;
	setp.eq.s32 	%p1, %r24, 0;
	add.s32 	%r27, %r21, -1;
	setp.eq.s32 	%p2, %r24, %r27;
	shl.b32 	%r28, %r9, 3;
	mov.u32 	%r29, sm;
	add.s32 	%r10, %r29, %r28;
	or.pred  	%p3, %p1, %p2;
	@%p3 bra 	$L__BB1_22;
	and.b32  	%r30, %r24, 1;
	setp.eq.b32 	%p4, %r30, 1;
	@%p4 bra 	$L__BB1_12;
	setp.eq.s32 	%p19, %r3, 0;
	@%p19 bra 	$L__BB1_11;
	neg.s32 	%r54, %r7;
	mul.wide.s32 	%rd18, %r8, 8;
	add.s64 	%rd19, %rd3, %rd18;
	ld.global.f64 	%fd35, [%rd19+-8];
	ld.global.f64 	%fd36, [%rd19];
	add.f64 	%fd37, %fd35, %fd36;
	mul.wide.s32 	%rd20, %r7, 8;
	add.s64 	%rd21, %rd19, %rd20;
	ld.global.f64 	%fd38, [%rd21];
	add.f64 	%fd39, %fd37, %fd38;
	mul.wide.s32 	%rd22, %r54, 8;
	add.s64 	%rd23, %rd19, %rd22;
	ld.global.f64 	%fd40, [%rd23];
	add.f64 	%fd41, %fd39, %fd40;
	add.s64 	%rd24, %rd2, %rd18;
	ld.global.f64 	%fd42, [%rd24];
	fma.rn.f64 	%fd43, %fd42, 0dC010000000000000, %fd41;
	add.s64 	%rd25, %rd1, %rd18;
	ld.global.f64 	%fd44, [%rd25];
	sub.f64 	%fd1, %fd43, %fd44;
	{
	.reg .b32 %temp; 
	mov.b64 	{%temp, %r11}, %fd1;
	}
	mov.f64 	%fd45, 0d4000000000000000;
	{
	.reg .b32 %temp; 
	mov.b64 	{%temp, %r55}, %fd45;
	}
	and.b32  	%r13, %r55, 2146435072;
	setp.eq.s32 	%p20, %r13, 1062207488;
	abs.f64 	%fd2, %fd1;
	{ // callseq 1, 0
	.param .b64 param0;
	st.param.f64 	[param0], %fd2;
	.param .b64 retval0;
	call.uni (retval0), 
	__internal_accurate_pow, 
	(
	param0
	);
	ld.param.f64 	%fd46, [retval0];
	} // callseq 1
	setp.lt.s32 	%p21, %r11, 0;
	neg.f64 	%fd48, %fd46;
	selp.f64 	%fd49, %fd48, %fd46, %p20;
	selp.f64 	%fd58, %fd49, %fd46, %p21;
	setp.neu.f64 	%p22, %fd1, 0d0000000000000000;
	@%p22 bra 	$L__BB1_5;
	setp.eq.s32 	%p23, %r13, 1062207488;
	selp.b32 	%r56, %r11, 0, %p23;
	setp.lt.s32 	%p24, %r55, 0;
	or.b32  	%r57, %r56, 2146435072;
	selp.b32 	%r58, %r57, %r56, %p24;
	mov.b32 	%r59, 0;
	mov.b64 	%fd58, {%r59, %r58};
$L__BB1_5:
	add.f64 	%fd50, %fd1, 0d4000000000000000;
	{
	.reg .b32 %temp; 
	mov.b64 	{%temp, %r60}, %fd50;
	}
	and.b32  	%r61, %r60, 2146435072;
	setp.ne.s32 	%p25, %r61, 2146435072;
	@%p25 bra 	$L__BB1_10;
	setp.num.f64 	%p26, %fd1, %fd1;
	@%p26 bra 	$L__BB1_8;
	mov.f64 	%fd51, 0d4000000000000000;
	add.rn.f64 	%fd58, %fd1, %fd51;
	bra.uni 	$L__BB1_10;
$L__BB1_8:
	setp.neu.f64 	%p27, %fd2, 0d7FF0000000000000;
	@%p27 bra 	$L__BB1_10;
	setp.lt.s32 	%p28, %r11, 0;
	setp.eq.s32 	%p29, %r13, 1062207488;
	setp.lt.s32 	%p30, %r55, 0;
	selp.b32 	%r63, 0, 2146435072, %p30;
	and.b32  	%r64, %r55, 2147483647;
	setp.ne.s32 	%p31, %r64, 1071644672;
	or.b32  	%r65, %r63, -2147483648;
	selp.b32 	%r66, %r65, %r63, %p31;
	selp.b32 	%r67, %r66, %r63, %p29;
	selp.b32 	%r68, %r67, %r63, %p28;
	mov.b32 	%r69, 0;
	mov.b64 	%fd58, {%r69, %r68};
$L__BB1_10:
	setp.eq.f64 	%p32, %fd1, 0d3FF0000000000000;
	selp.f64 	%fd52, 0d3FF0000000000000, %fd58, %p32;
	st.shared.f64 	[%r10], %fd52;
	bra.uni 	$L__BB1_23;
$L__BB1_11:
	mov.b64 	%rd26, 0;
	st.shared.u64 	[%r10], %rd26;
	bra.uni 	$L__BB1_23;
$L__BB1_12:
	add.s32 	%r31, %r7, -1;
	setp.eq.s32 	%p5, %r3, %r31;
	@%p5 bra 	$L__BB1_21;
	neg.s32 	%r35, %r7;
	mul.wide.s32 	%rd9, %r8, 8;
	add.s64 	%rd10, %rd3, %rd9;
	ld.global.f64 	%fd17, [%rd10];
	ld.global.f64 	%fd18, [%rd10+8];
	add.f64 	%fd19, %fd17, %fd18;
	mul.wide.s32 	%rd11, %r7, 8;
	add.s64 	%rd12, %rd10, %rd11;
	ld.global.f64 	%fd20, [%rd12];
	add.f64 	%fd21, %fd19, %fd20;
	mul.wide.s32 	%rd13, %r35, 8;
	add.s64 	%rd14, %rd10, %rd13;
	ld.global.f64 	%fd22, [%rd14];
	add.f64 	%fd23, %fd21, %fd22;
	add.s64 	%rd15, %rd2, %rd9;
	ld.global.f64 	%fd24, [%rd15];
	fma.rn.f64 	%fd25, %fd24, 0dC010000000000000, %fd23;
	add.s64 	%rd16, %rd1, %rd9;
	ld.global.f64 	%fd26, [%rd16];
	sub.f64 	%fd9, %fd25, %fd26;
	{
	.reg .b32 %temp; 
	mov.b64 	{%temp, %r14}, %fd9;
	}
	mov.f64 	%fd27, 0d4000000000000000;
	{
	.reg .b32 %temp; 
	mov.b64 	{%temp, %r36}, %fd27;
	}
	and.b32  	%r16, %r36, 2146435072;
	setp.eq.s32 	%p6, %r16, 1062207488;
	abs.f64 	%fd10, %fd9;
	{ // callseq 0, 0
	.param .b64 param0;
	st.param.f64 	[param0], %fd10;
	.param .b64 retval0;
	call.uni (retval0), 
	__internal_accurate_pow, 
	(
	param0
	);
	ld.param.f64 	%fd28, [retval0];
	} // callseq 0
	setp.lt.s32 	%p7, %r14, 0;
	neg.f64 	%fd30, %fd28;
	selp.f64 	%fd31, %fd30, %fd28, %p6;
	selp.f64 	%fd60, %fd31, %fd28, %p7;
	setp.neu.f64 	%p8, %fd9, 0d0000000000000000;
	@%p8 bra 	$L__BB1_15;
	setp.eq.s32 	%p9, %r16, 1062207488;
	selp.b32 	%r37, %r14, 0, %p9;
	setp.lt.s32 	%p10, %r36, 0;
	or.b32  	%r38, %r37, 2146435072;
	selp.b32 	%r39, %r38, %r37, %p10;
	mov.b32 	%r40, 0;
	mov.b64 	%fd60, {%r40, %r39};
$L__BB1_15:
	add.f64 	%fd32, %fd9, 0d4000000000000000;
	{
	.reg .b32 %temp; 
	mov.b64 	{%temp, %r41}, %fd32;
	}
	and.b32  	%r42, %r41, 2146435072;
	setp.ne.s32 	%p11, %r42, 2146435072;
	@%p11 bra 	$L__BB1_20;
	setp.num.f64 	%p12, %fd9, %fd9;
	@%p12 bra 	$L__BB1_18;
	mov.f64 	%fd33, 0d4000000000000000;
	add.rn.f64 	%fd60, %fd9, %fd33;
	bra.uni 	$L__BB1_20;
$L__BB1_18:
	setp.neu.f64 	%p13, %fd10, 0d7FF0000000000000;
	@%p13 bra 	$L__BB1_20;
	setp.lt.s32 	%p14, %r14, 0;
	setp.eq.s32 	%p15, %r16, 1062207488;
	setp.lt.s32 	%p16, %r36, 0;
	selp.b32 	%r44, 0, 2146435072, %p16;
	and.b32  	%r45, %r36, 2147483647;
	setp.ne.s32 	%p17, %r45, 1071644672;
	or.b32  	%r46, %r44, -2147483648;
	selp.b32 	%r47, %r46, %r44, %p17;
	selp.b32 	%r48, %r47, %r44, %p15;
	selp.b32 	%r49, %r48, %r44, %p14;
	mov.b32 	%r50, 0;
	mov.b64 	%fd60, {%r50, %r49};
$L__BB1_20:
	setp.eq.f64 	%p18, %fd9, 0d3FF0000000000000;
	selp.f64 	%fd34, 0d3FF0000000000000, %fd60, %p18;
	st.shared.f64 	[%r10], %fd34;
	bra.uni 	$L__BB1_23;
$L__BB1_21:
	mov.b64 	%rd17, 0;
	st.shared.u64 	[%r10], %rd17;
	bra.uni 	$L__BB1_23;
$L__BB1_22:
	mov.b64 	%rd8, 0;
	st.shared.u64 	[%r10], %rd8;
$L__BB1_23:
	bar.sync 	0;
	mul.lo.s32 	%r74, %r2, %r5;
	setp.lt.u32 	%p33, %r74, 2;
	@%p33 bra 	$L__BB1_27;
$L__BB1_24:
	shr.u32 	%r19, %r74, 1;
	setp.ge.u32 	%p34, %r9, %r19;
	@%p34 bra 	$L__BB1_26;
	shl.b32 	%r70, %r19, 3;
	add.s32 	%r71, %r10, %r70;
	ld.shared.f64 	%fd53, [%r71];
	ld.shared.f64 	%fd54, [%r10];
	add.f64 	%fd55, %fd53, %fd54;
	st.shared.f64 	[%r10], %fd55;
$L__BB1_26:
	bar.sync 	0;
	setp.gt.u32 	%p35, %r74, 3;
	mov.u32 	%r74, %r19;
	@%p35 bra 	$L__BB1_24;
$L__BB1_27:
	setp.ne.s32 	%p36, %r9, 0;
	@%p36 bra 	$L__BB1_29;
	ld.shared.f64 	%fd56, [sm];
	mov.u32 	%r72, %nctaid.x;
	mad.lo.s32 	%r73, %r4, %r72, %r1;
	cvta.to.global.u64 	%rd27, %rd4;
	mul.wide.u32 	%rd28, %r73, 8;
	add.s64 	%rd29, %rd27, %rd28;
	st.global.f64 	[%rd29], %fd56;
$L__BB1_29:
	ret;

}
	// .globl	_Z24EVALUATE_ERROR_BLOCK_ODDiPdS_S_S_
.visible .entry _Z24EVALUATE_ERROR_BLOCK_ODDiPdS_S_S_(
	.param .u32 _Z24EVALUATE_ERROR_BLOCK_ODDiPdS_S_S__param_0,
	.param .u64 .ptr .align 1 _Z24EVALUATE_ERROR_BLOCK_ODDiPdS_S_S__param_1,
	.param .u64 .ptr .align 1 _Z24EVALUATE_ERROR_BLOCK_ODDiPdS_S_S__param_2,
	.param .u64 .ptr .align 1 _Z24EVALUATE_ERROR_BLOCK_ODDiPdS_S_S__param_3,
	.param .u64 .ptr .align 1 _Z24EVALUATE_ERROR_BLOCK_ODDiPdS_S_S__param_4
)
{
	.reg .pred 	%p<37>;
	.reg .b32 	%r<75>;
	.reg .b64 	%rd<30>;
	.reg .b64 	%fd<61>;

	ld.param.u32 	%r21, [_Z24EVALUATE_ERROR_BLOCK_ODDiPdS_S_S__param_0];
	ld.param.u64 	%rd5, [_Z24EVALUATE_ERROR_BLOCK_ODDiPdS_S_S__param_1];
	ld.param.u64 	%rd6, [_Z24EVALUATE_ERROR_BLOCK_ODDiPdS_S_S__param_2];
	ld.param.u64 	%rd7, [_Z24EVALUATE_ERROR_BLOCK_ODDiPdS_S_S__param_3];
	ld.param.u64 	%rd4, [_Z24EVALUATE_ERROR_BLOCK_ODDiPdS_S_S__param_4];
	cvta.to.global.u64 	%rd1, %rd5;
	cvta.to.global.u64 	%rd2, %rd6;
	cvta.to.global.u64 	%rd3, %rd7;
	mov.u32 	%r22, %tid.x;
	mov.u32 	%r1, %ctaid.x;
	mov.u32 	%r2, %ntid.x;
	mad.lo.s32 	%r3, %r1, %r2, %r22;
	mov.u32 	%r23, %tid.y;
	mov.u32 	%r4, %ctaid.y;
	mov.u32 	%r5, %ntid.y;
	mad.lo.s32 	%r24, %r4, %r5, %r23;
	shr.u32 	%r25, %r21, 31;
	add.s32 	%r26, %r21, %r25;
	shr.s32 	%r7, %r26, 1;
	mad.lo.s32 	%r8, %r7, %r24, %r3;
	mad.lo.s32 	%r9, %r2, %r23, %r22;
	setp.eq.s32 	%p1, %r24, 0;
	add.s32 	%r27, %r21, -1;
	setp.eq.s32 	%p2, %r24, %r27;
	shl.b32 	%r28, %r9, 3;
	mov.u32 	%r29, sm;
	add.s32 	%r10, %r29, %r28;
	or.pred  	%p3, %p1, %p2;
	@%p3 bra 	$L__BB2_22;
	and.b32  	%r30, %r24, 1;
	setp.eq.b32 	%p4, %r30, 1;
	@%p4 bra 	$L__BB2_12;
	add.s32 	%r50, %r7, -1;
	setp.eq.s32 	%p19, %r3, %r50;
	@%p19 bra 	$L__BB2_11;
	neg.s32 	%r54, %r7;
	mul.wide.s32 	%rd18, %r8, 8;
	add.s64 	%rd19, %rd3, %rd18;
	ld.global.f64 	%fd35, [%rd19];
	ld.global.f64 	%fd36, [%rd19+8];
	add.f64 	%fd37, %fd35, %fd36;
	mul.wide.s32 	%rd20, %r7, 8;
	add.s64 	%rd21, %rd19, %rd20;
	ld.global.f64 	%fd38, [%rd21];
	add.f64 	%fd39, %fd37, %fd38;
	mul.wide.s32 	%rd22, %r54, 8;
	add.s64 	%rd23, %rd19, %rd22;
	ld.global.f64 	%fd40, [%rd23];
	add.f64 	%fd41, %fd39, %fd40;
	add.s64 	%rd24, %rd2, %rd18;
	ld.global.f64 	%fd42, [%rd24];
	fma.rn.f64 	%fd43, %fd42, 0dC010000000000000, %fd41;
	add.s64 	%rd25, %rd1, %rd18;
	ld.global.f64 	%fd44, [%rd25];
	sub.f64 	%fd1, %fd43, %fd44;
	{
	.reg .b32 %temp; 
	mov.b64 	{%temp, %r11}, %fd1;
	}
	mov.f64 	%fd45, 0d4000000000000000;
	{
	.reg .b32 %temp; 
	mov.b64 	{%temp, %r55}, %fd45;
	}
	and.b32  	%r13, %r55, 2146435072;
	setp.eq.s32 	%p20, %r13, 1062207488;
	abs.f64 	%fd2, %fd1;
	{ // callseq 3, 0
	.param .b64 param0;
	st.param.f64 	[param0], %fd2;
	.param .b64 retval0;
	call.uni (retval0), 
	__internal_accurate_pow, 
	(
	param0
	);
	ld.param.f64 	%fd46, [retval0];
	} // callseq 3
	setp.lt.s32 	%p21, %r11, 0;
	neg.f64 	%fd48, %fd46;
	selp.f64 	%fd49, %fd48, %fd46, %p20;
	selp.f64 	%fd58, %fd49, %fd46, %p21;
	setp.neu.f64 	%p22, %fd1, 0d0000000000000000;
	@%p22 bra 	$L__BB2_5;
	setp.eq.s32 	%p23, %r13, 1062207488;
	selp.b32 	%r56, %r11, 0, %p23;
	setp.lt.s32 	%p24, %r55, 0;
	or.b32  	%r57, %r56, 2146435072;
	selp.b32 	%r58, %r57, %r56, %p24;
	mov.b32 	%r59, 0;
	mov.b64 	%fd58, {%r59, %r58};
$L__BB2_5:
	add.f64 	%fd50, %fd1, 0d4000000000000000;
	{
	.reg .b32 %temp; 
	mov.b64 	{%temp, %r60}, %fd50;
	}
	and.b32  	%r61, %r60, 2146435072;
	setp.ne.s32 	%p25, %r61, 2146435072;
	@%p25 bra 	$L__BB2_10;
	setp.num.f64 	%p26, %fd1, %fd1;
	@%p26 bra 	$L__BB2_8;
	mov.f64 	%fd51, 0d4000000000000000;
	add.rn.f64 	%fd58, %fd1, %fd51;
	bra.uni 	$L__BB2_10;
$L__BB2_8:
	setp.neu.f64 	%p27, %fd2, 0d7FF0000000000000;
	@%p27 bra 	$L__BB2_10;
	setp.lt.s32 	%p28, %r11, 0;
	setp.eq.s32 	%p29, %r13, 1062207488;
	setp.lt.s32 	%p30, %r55, 0;
	selp.b32 	%r63, 0, 2146435072, %p30;
	and.b32  	%r64, %r55, 2147483647;
	setp.ne.s32 	%p31, %r64, 1071644672;
	or.b32  	%r65, %r63, -2147483648;
	selp.b32 	%r66, %r65, %r63, %p31;
	selp.b32 	%r67, %r66, %r63, %p29;
	selp.b32 	%r68, %r67, %r63, %p28;
	mov.b32 	%r69, 0;
	mov.b64 	%fd58, {%r69, %r68};
$L__BB2_10:
	setp.eq.f64 	%p32, %fd1, 0d3FF0000000000000;
	selp.f64 	%fd52, 0d3FF0000000000000, %fd58, %p32;
	st.shared.f64 	[%r10], %fd52;
	bra.uni 	$L__BB2_23;
$L__BB2_11:
	mov.b64 	%rd26, 0;
	st.shared.u64 	[%r10], %rd26;
	bra.uni 	$L__BB2_23;
$L__BB2_12:
	setp.eq.s32 	%p5, %r3, 0;
	@%p5 bra 	$L__BB2_21;
	neg.s32 	%r34, %r7;
	mul.wide.s32 	%rd9, %r8, 8;
	add.s64 	%rd10, %rd3, %rd9;
	ld.global.f64 	%fd17, [%rd10+-8];
	ld.global.f64 	%fd18, [%rd10];
	add.f64 	%fd19, %fd17, %fd18;
	mul.wide.s32 	%rd11, %r7, 8;
	add.s64 	%rd12, %rd10, %rd11;
	ld.global.f64 	%fd20, [%rd12];
	add.f64 	%fd21, %fd19, %fd20;
	mul.wide.s32 	%rd13, %r34, 8;
	add.s64 	%rd14, %rd10, %rd13;
	ld.global.f64 	%fd22, [%rd14];
	add.f64 	%fd23, %fd21, %fd22;
	add.s64 	%rd15, %rd2, %rd9;
	ld.global.f64 	%fd24, [%rd15];
	fma.rn.f64 	%fd25, %fd24, 0dC010000000000000, %fd23;
	add.s64 	%rd16, %rd1, %rd9;
	ld.global.f64 	%fd26, [%rd16];
	sub.f64 	%fd9, %fd25, %fd26;
	{
	.reg .b32 %temp; 
	mov.b64 	{%temp, %r14}, %fd9;
	}
	mov.f64 	%fd27, 0d4000000000000000;
	{
	.reg .b32 %temp; 
	mov.b64 	{%temp, %r35}, %fd27;
	}
	and.b32  	%r16, %r35, 2146435072;
	setp.eq.s32 	%p6, %r16, 1062207488;
	abs.f64 	%fd10, %fd9;
	{ // callseq 2, 0
	.param .b64 param0;
	st.param.f64 	[param0], %fd10;
	.param .b64 retval0;
	call.uni (retval0), 
	__internal_accurate_pow, 
	(
	param0
	);
	ld.param.f64 	%fd28, [retval0];
	} // callseq 2
	setp.lt.s32 	%p7, %r14, 0;
	neg.f64 	%fd30, %fd28;
	selp.f64 	%fd31, %fd30, %fd28, %p6;
	selp.f64 	%fd60, %fd31, %fd28, %p7;
	setp.neu.f64 	%p8, %fd9, 0d0000000000000000;
	@%p8 bra 	$L__BB2_15;
	setp.eq.s32 	%p9, %r16, 1062207488;
	selp.b32 	%r36, %r14, 0, %p9;
	setp.lt.s32 	%p10, %r35, 0;
	or.b32  	%r37, %r36, 2146435072;
	selp.b32 	%r38, %r37, %r36, %p10;
	mov.b32 	%r39, 0;
	mov.b64 	%fd60, {%r39, %r38};
$L__BB2_15:
	add.f64 	%fd32, %fd9, 0d4000000000000000;
	{
	.reg .b32 %temp; 
	mov.b64 	{%temp, %r40}, %fd32;
	}
	and.b32  	%r41, %r40, 2146435072;
	setp.ne.s32 	%p11, %r41, 2146435072;
	@%p11 bra 	$L__BB2_20;
	setp.num.f64 	%p12, %fd9, %fd9;
	@%p12 bra 	$L__BB2_18;
	mov.f64 	%fd33, 0d4000000000000000;
	add.rn.f64 	%fd60, %fd9, %fd33;
	bra.uni 	$L__BB2_20;
$L__BB2_18:
	setp.neu.f64 	%p13, %fd10, 0d7FF0000000000000;
	@%p13 bra 	$L__BB2_20;
	setp.lt.s32 	%p14, %r14, 0;
	setp.eq.s32 	%p15, %r16, 1062207488;
	setp.lt.s32 	%p16, %r35, 0;
	selp.b32 	%r43, 0, 2146435072, %p16;
	and.b32  	%r44, %r35, 2147483647;
	setp.ne.s32 	%p17, %r44, 1071644672;
	or.b32  	%r45, %r43, -2147483648;
	selp.b32 	%r46, %r45, %r43, %p17;
	selp.b32 	%r47, %r46, %r43, %p15;
	selp.b32 	%r48, %r47, %r43, %p14;
	mov.b32 	%r49, 0;
	mov.b64 	%fd60, {%r49, %r48};
$L__BB2_20:
	setp.eq.f64 	%p18, %fd9, 0d3FF0000000000000;
	selp.f64 	%fd34, 0d3FF0000000000000, %fd60, %p18;
	st.shared.f64 	[%r10], %fd34;
	bra.uni 	$L__BB2_23;
$L__BB2_21:
	mov.b64 	%rd17, 0;
	st.shared.u64 	[%r10], %rd17;
	bra.uni 	$L__BB2_23;
$L__BB2_22:
	mov.b64 	%rd8, 0;
	st.shared.u64 	[%r10], %rd8;
$L__BB2_23:
	bar.sync 	0;
	mul.lo.s32 	%r74, %r2, %r5;
	setp.lt.u32 	%p33, %r74, 2;
	@%p33 bra 	$L__BB2_27;
$L__BB2_24:
	shr.u32 	%r19, %r74, 1;
	setp.ge.u32 	%p34, %r9, %r19;
	@%p34 bra 	$L__BB2_26;
	shl.b32 	%r70, %r19, 3;
	add.s32 	%r71, %r10, %r70;
	ld.shared.f64 	%fd53, [%r71];
	ld.shared.f64 	%fd54, [%r10];
	add.f64 	%fd55, %fd53, %fd54;
	st.shared.f64 	[%r10], %fd55;
$L__BB2_26:
	bar.sync 	0;
	setp.gt.u32 	%p35, %r74, 3;
	mov.u32 	%r74, %r19;
	@%p35 bra 	$L__BB2_24;
$L__BB2_27:
	setp.ne.s32 	%p36, %r9, 0;
	@%p36 bra 	$L__BB2_29;
	ld.shared.f64 	%fd56, [sm];
	mov.u32 	%r72, %nctaid.x;
	mad.lo.s32 	%r73, %r4, %r72, %r1;
	cvta.to.global.u64 	%rd27, %rd4;
	mul.wide.u32 	%rd28, %r73, 8;
	add.s64 	%rd29, %rd27, %rd28;
	st.global.f64 	[%rd29], %fd56;
$L__BB2_29:
	ret;

}
	// .globl	_Z14LAPLACIAN_EVENiddPdS_S_
.visible .entry _Z14LAPLACIAN_EVENiddPdS_S_(
	.param .u32 _Z14LAPLACIAN_EVENiddPdS_S__param_0,
	.param .f64 _Z14LAPLACIAN_EVENiddPdS_S__param_1,
	.param .f64 _Z14LAPLACIAN_EVENiddPdS_S__param_2,
	.param .u64 .ptr .align 1 _Z14LAPLACIAN_EVENiddPdS_S__param_3,
	.param .u64 .ptr .align 1 _Z14LAPLACIAN_EVENiddPdS_S__param_4,
	.param .u64 .ptr .align 1 _Z14LAPLACIAN_EVENiddPdS_S__param_5
)
{
	.reg .pred 	%p<33>;
	.reg .b32 	%r<63>;
	.reg .b64 	%rd<34>;
	.reg .b64 	%fd<63>;

	ld.param.u32 	%r12, [_Z14LAPLACIAN_EVENiddPdS_S__param_0];
	ld.param.f64 	%fd19, [_Z14LAPLACIAN_EVENiddPdS_S__param_1];
	ld.param.f64 	%fd20, [_Z14LAPLACIAN_EVENiddPdS_S__param_2];
	ld.param.u64 	%rd4, [_Z14LAPLACIAN_EVENiddPdS_S__param_3];
	ld.param.u64 	%rd5, [_Z14LAPLACIAN_EVENiddPdS_S__param_4];
	ld.param.u64 	%rd6, [_Z14LAPLACIAN_EVENiddPdS_S__param_5];
	cvta.to.global.u64 	%rd1, %rd4;
	cvta.to.global.u64 	%rd2, %rd5;
	cvta.to.global.u64 	%rd3, %rd6;
	mov.u32 	%r13, %tid.x;
	mov.u32 	%r14, %ntid.x;
	mov.u32 	%r15, %ctaid.x;
	mad.lo.s32 	%r1, %r14, %r15, %r13;
	mov.u32 	%r16, %tid.y;
	mov.u32 	%r17, %ntid.y;
	mov.u32 	%r18, %ctaid.y;
	mad.lo.s32 	%r19, %r17, %r18, %r16;
	shr.u32 	%r20, %r12, 31;
	add.s32 	%r21, %r12, %r20;
	shr.s32 	%r3, %r21, 1;
	mad.lo.s32 	%r4, %r3, %r19, %r1;
	setp.eq.s32 	%p1, %r19, 0;
	add.s32 	%r22, %r12, -1;
	setp.eq.s32 	%p2, %r19, %r22;
	or.pred  	%p3, %p1, %p2;
	@%p3 bra 	$L__BB3_22;
	and.b32  	%r23, %r19, 1;
	setp.eq.b32 	%p4, %r23, 1;
	@%p4 bra 	$L__BB3_12;
	setp.eq.s32 	%p19, %r1, 0;
	@%p19 bra 	$L__BB3_11;
	neg.s32 	%r47, %r3;
	mul.wide.s32 	%rd22, %r4, 8;
	add.s64 	%rd23, %rd2, %rd22;
	ld.global.f64 	%fd40, [%rd23+-8];
	ld.global.f64 	%fd41, [%rd23];
	add.f64 	%fd42, %fd40, %fd41;
	mul.wide.s32 	%rd24, %r3, 8;
	add.s64 	%rd25, %rd23, %rd24;
	ld.global.f64 	%fd43, [%rd25];
	add.f64 	%fd44, %fd42, %fd43;
	mul.wide.s32 	%rd26, %r47, 8;
	add.s64 	%rd27, %rd23, %rd26;
	ld.global.f64 	%fd45, [%rd27];
	add.f64 	%fd1, %fd44, %fd45;
	mul.f64 	%fd2, %fd19, %fd20;
	{
	.reg .b32 %temp; 
	mov.b64 	{%temp, %r5}, %fd2;
	}
	mov.f64 	%fd46, 0d4000000000000000;
	{
	.reg .b32 %temp; 
	mov.b64 	{%temp, %r48}, %fd46;
	}
	and.b32  	%r7, %r48, 2146435072;
	setp.eq.s32 	%p20, %r7, 1062207488;
	abs.f64 	%fd3, %fd2;
	{ // callseq 5, 0
	.param .b64 param0;
	st.param.f64 	[param0], %fd3;
	.param .b64 retval0;
	call.uni (retval0), 
	__internal_accurate_pow, 
	(
	param0
	);
	ld.param.f64 	%fd47, [retval0];
	} // callseq 5
	setp.lt.s32 	%p21, %r5, 0;
	neg.f64 	%fd49, %fd47;
	selp.f64 	%fd50, %fd49, %fd47, %p20;
	selp.f64 	%fd60, %fd50, %fd47, %p21;
	setp.neu.f64 	%p22, %fd2, 0d0000000000000000;
	@%p22 bra 	$L__BB3_5;
	setp.eq.s32 	%p23, %r7, 1062207488;
	selp.b32 	%r49, %r5, 0, %p23;
	setp.lt.s32 	%p24, %r48, 0;
	or.b32  	%r50, %r49, 2146435072;
	selp.b32 	%r51, %r50, %r49, %p24;
	mov.b32 	%r52, 0;
	mov.b64 	%fd60, {%r52, %r51};
$L__BB3_5:
	add.f64 	%fd51, %fd2, 0d4000000000000000;
	{
	.reg .b32 %temp; 
	mov.b64 	{%temp, %r53}, %fd51;
	}
	and.b32  	%r54, %r53, 2146435072;
	setp.ne.s32 	%p25, %r54, 2146435072;
	@%p25 bra 	$L__BB3_10;
	setp.num.f64 	%p26, %fd2, %fd2;
	@%p26 bra 	$L__BB3_8;
	mov.f64 	%fd52, 0d4000000000000000;
	add.rn.f64 	%fd60, %fd2, %fd52;
	bra.uni 	$L__BB3_10;
$L__BB3_8:
	setp.neu.f64 	%p27, %fd3, 0d7FF0000000000000;
	@%p27 bra 	$L__BB3_10;
	setp.lt.s32 	%p28, %r5, 0;
	setp.eq.s32 	%p29, %r7, 1062207488;
	setp.lt.s32 	%p30, %r48, 0;
	selp.b32 	%r56, 0, 2146435072, %p30;
	and.b32  	%r57, %r48, 2147483647;
	setp.ne.s32 	%p31, %r57, 1071644672;
	or.b32  	%r58, %r56, -2147483648;
	selp.b32 	%r59, %r58, %r56, %p31;
	selp.b32 	%r60, %r59, %r56, %p29;
	selp.b32 	%r61, %r60, %r56, %p28;
	mov.b32 	%r62, 0;
	mov.b64 	%fd60, {%r62, %r61};
$L__BB3_10:
	setp.eq.f64 	%p32, %fd2, 0d3FF0000000000000;
	mov.f64 	%fd53, 0d4010000000000000;
	sub.f64 	%fd54, %fd53, %fd60;
	selp.f64 	%fd55, 0d4008000000000000, %fd54, %p32;
	add.s64 	%rd29, %rd1, %rd22;
	ld.global.f64 	%fd56, [%rd29];
	mul.f64 	%fd57, %fd56, %fd55;
	sub.f64 	%fd58, %fd1, %fd57;
	add.s64 	%rd30, %rd3, %rd22;
	st.global.f64 	[%rd30], %fd58;
	bra.uni 	$L__BB3_23;
$L__BB3_11:
	mul.wide.s32 	%rd31, %r4, 8;
	add.s64 	%rd32, %rd3, %rd31;
	mov.b64 	%rd33, 0;
	st.global.u64 	[%rd32], %rd33;
	bra.uni 	$L__BB3_23;
$L__BB3_12:
	add.s32 	%r24, %r3, -1;
	setp.eq.s32 	%p5, %r1, %r24;
	@%p5 bra 	$L__BB3_21;
	neg.s32 	%r28, %r3;
	mul.wide.s32 	%rd10, %r4, 8;
	add.s64 	%rd11, %rd2, %rd10;
	ld.global.f64 	%fd21, [%rd11];
	ld.global.f64 	%fd22, [%rd11+8];
	add.f64 	%fd23, %fd21, %fd22;
	mul.wide.s32 	%rd12, %r3, 8;
	add.s64 	%rd13, %rd11, %rd12;
	ld.global.f64 	%fd24, [%rd13];
	add.f64 	%fd25, %fd23, %fd24;
	mul.wide.s32 	%rd14, %r28, 8;
	add.s64 	%rd15, %rd11, %rd14;
	ld.global.f64 	%fd26, [%rd15];
	add.f64 	%fd10, %fd25, %fd26;
	mul.f64 	%fd11, %fd19, %fd20;
	{
	.reg .b32 %temp; 
	mov.b64 	{%temp, %r8}, %fd11;
	}
	mov.f64 	%fd27, 0d4000000000000000;
	{
	.reg .b32 %temp; 
	mov.b64 	{%temp, %r29}, %fd27;
	}
	and.b32  	%r10, %r29, 2146435072;
	setp.eq.s32 	%p6, %r10, 1062207488;
	abs.f64 	%fd12, %fd11;
	{ // callseq 4, 0
	.param .b64 param0;
	st.param.f64 	[param0], %fd12;
	.param .b64 retval0;
	call.uni (retval0), 
	__internal_accurate_pow, 
	(
	param0
	);
	ld.param.f64 	%fd28, [retval0];
	} // callseq 4
	setp.lt.s32 	%p7, %r8, 0;
	neg.f64 	%fd30, %fd28;
	selp.f64 	%fd31, %fd30, %fd28, %p6;
	selp.f64 	%fd62, %fd31, %fd28, %p7;
	setp.neu.f64 	%p8, %fd11, 0d0000000000000000;
	@%p8 bra 	$L__BB3_15;
	setp.eq.s32 	%p9, %r10, 1062207488;
	selp.b32 	%r30, %r8, 0, %p9;
	setp.lt.s32 	%p10, %r29, 0;
	or.b32  	%r31, %r30, 2146435072;
	selp.b32 	%r32, %r31, %r30, %p10;
	mov.b32 	%r33, 0;
	mov.b64 	%fd62, {%r33, %r32};
$L__BB3_15:
	add.f64 	%fd32, %fd11, 0d4000000000000000;
	{
	.reg .b32 %temp; 
	mov.b64 	{%temp, %r34}, %fd32;
	}
	and.b32  	%r35, %r34, 2146435072;
	setp.ne.s32 	%p11, %r35, 2146435072;
	@%p11 bra 	$L__BB3_20;
	setp.num.f64 	%p12, %fd11, %fd11;
	@%p12 bra 	$L__BB3_18;
	mov.f64 	%fd33, 0d4000000000000000;
	add.rn.f64 	%fd62, %fd11, %fd33;
	bra.uni 	$L__BB3_20;
$L__BB3_18:
	setp.neu.f64 	%p13, %fd12, 0d7FF0000000000000;
	@%p13 bra 	$L__BB3_20;
	setp.lt.s32 	%p14, %r8, 0;
	setp.eq.s32 	%p15, %r10, 1062207488;
	setp.lt.s32 	%p16, %r29, 0;
	selp.b32 	%r37, 0, 2146435072, %p16;
	and.b32  	%r38, %r29, 2147483647;
	setp.ne.s32 	%p17, %r38, 1071644672;
	or.b32  	%r39, %r37, -2147483648;
	selp.b32 	%r40, %r39, %r37, %p17;
	selp.b32 	%r41, %r40, %r37, %p15;
	selp.b32 	%r42, %r41, %r37, %p14;
	mov.b32 	%r43, 0;
	mov.b64 	%fd62, {%r43, %r42};
$L__BB3_20:
	setp.eq.f64 	%p18, %fd11, 0d3FF0000000000000;
	mov.f64 	%fd34, 0d4010000000000000;
	sub.f64 	%fd35, %fd34, %fd62;
	selp.f64 	%fd36, 0d4008000000000000, %fd35, %p18;
	add.s64 	%rd17, %rd1, %rd10;
	ld.global.f64 	%fd37, [%rd17];
	mul.f64 	%fd38, %fd37, %fd36;
	sub.f64 	%fd39, %fd10, %fd38;
	add.s64 	%rd18, %rd3, %rd10;
	st.global.f64 	[%rd18], %fd39;
	bra.uni 	$L__BB3_23;
$L__BB3_21:
	mul.wide.s32 	%rd19, %r4, 8;
	add.s64 	%rd20, %rd3, %rd19;
	mov.b64 	%rd21, 0;
	st.global.u64 	[%rd20], %rd21;
	bra.uni 	$L__BB3_23;
$L__BB3_22:
	mul.wide.s32 	%rd7, %r4, 8;
	add.s64 	%rd8, %rd3, %rd7;
	mov.b64 	%rd9, 0;
	st.global.u64 	[%rd8], %rd9;
$L__BB3_23:
	ret;

}
	// .globl	_Z13LAPLACIAN_ODDiddPdS_S_
.visible .entry _Z13LAPLACIAN_ODDiddPdS_S_(
	.param .u32 _Z13LAPLACIAN_ODDiddPdS_S__param_0,
	.param .f64 _Z13LAPLACIAN_ODDiddPdS_S__param_1,
	.param .f64 _Z13LAPLACIAN_ODDiddPdS_S__param_2,
	.param .u64 .ptr .align 1 _Z13LAPLACIAN_ODDiddPdS_S__param_3,
	.param .u64 .ptr .align 1 _Z13LAPLACIAN_ODDiddPdS_S__param_4,
	.param .u64 .ptr .align 1 _Z13LAPLACIAN_ODDiddPdS_S__param_5
)
{
	.reg .pred 	%p<33>;
	.reg .b32 	%r<63>;
	.reg .b64 	%rd<34>;
	.reg .b64 	%fd<63>;

	ld.param.u32 	%r12, [_Z13LAPLACIAN_ODDiddPdS_S__param_0];
	ld.param.f64 	%fd19, [_Z13LAPLACIAN_ODDiddPdS_S__param_1];
	ld.param.f64 	%fd20, [_Z13LAPLACIAN_ODDiddPdS_S__param_2];
	ld.param.u64 	%rd4, [_Z13LAPLACIAN_ODDiddPdS_S__param_3];
	ld.param.u64 	%rd5, [_Z13LAPLACIAN_ODDiddPdS_S__param_4];
	ld.param.u64 	%rd6, [_Z13LAPLACIAN_ODDiddPdS_S__param_5];
	cvta.to.global.u64 	%rd1, %rd4;
	cvta.to.global.u64 	%rd2, %rd5;
	cvta.to.global.u64 	%rd3, %rd6;
	mov.u32 	%r13, %tid.x;
	mov.u32 	%r14, %ntid.x;
	mov.u32 	%r15, %ctaid.x;
	mad.lo.s32 	%r1, %r14, %r15, %r13;
	mov.u32 	%r16, %tid.y;
	mov.u32 	%r17, %ntid.y;
	mov.u32 	%r18, %ctaid.y;
	mad.lo.s32 	%r19, %r17, %r18, %r16;
	shr.u32 	%r20, %r12, 31;
	add.s32 	%r21, %r12, %r20;
	shr.s32 	%r3, %r21, 1;
	mad.lo.s32 	%r4, %r3, %r19, %r1;
	setp.eq.s32 	%p1, %r19, 0;
	add.s32 	%r22, %r12, -1;
	setp.eq.s32 	%p2, %r19, %r22;
	or.pred  	%p3, %p1, %p2;
	@%p3 bra 	$L__BB4_22;
	and.b32  	%r23, %r19, 1;
	setp.eq.b32 	%p4, %r23, 1;
	@%p4 bra 	$L__BB4_12;
	add.s32 	%r43, %r3, -1;
	setp.eq.s32 	%p19, %r1, %r43;
	@%p19 bra 	$L__BB4_11;
	neg.s32 	%r47, %r3;
	mul.wide.s32 	%rd22, %r4, 8;
	add.s64 	%rd23, %rd2, %rd22;
	ld.global.f64 	%fd40, [%rd23];
	ld.global.f64 	%fd41, [%rd23+8];
	add.f64 	%fd42, %fd40, %fd41;
	mul.wide.s32 	%rd24, %r3, 8;
	add.s64 	%rd25, %rd23, %rd24;
	ld.global.f64 	%fd43, [%rd25];
	add.f64 	%fd44, %fd42, %fd43;
	mul.wide.s32 	%rd26, %r47, 8;
	add.s64 	%rd27, %rd23, %rd26;
	ld.global.f64 	%fd45, [%rd27];
	add.f64 	%fd1, %fd44, %fd45;
	mul.f64 	%fd2, %fd19, %fd20;
	{
	.reg .b32 %temp; 
	mov.b64 	{%temp, %r5}, %fd2;
	}
	mov.f64 	%fd46, 0d4000000000000000;
	{
	.reg .b32 %temp; 
	mov.b64 	{%temp, %r48}, %fd46;
	}
	and.b32  	%r7, %r48, 2146435072;
	setp.eq.s32 	%p20, %r7, 1062207488;
	abs.f64 	%fd3, %fd2;
	{ // callseq 7, 0
	.param .b64 param0;
	st.param.f64 	[param0], %fd3;
	.param .b64 retval0;
	call.uni (retval0), 
	__internal_accurate_pow, 
	(
	param0
	);
	ld.param.f64 	%fd47, [retval0];
	} // callseq 7
	setp.lt.s32 	%p21, %r5, 0;
	neg.f64 	%fd49, %fd47;
	selp.f64 	%fd50, %fd49, %fd47, %p20;
	selp.f64 	%fd60, %fd50, %fd47, %p21;
	setp.neu.f64 	%p22, %fd2, 0d0000000000000000;
	@%p22 bra 	$L__BB4_5;
	setp.eq.s32 	%p23, %r7, 1062207488;
	selp.b32 	%r49, %r5, 0, %p23;
	setp.lt.s32 	%p24, %r48, 0;
	or.b32  	%r50, %r49, 2146435072;
	selp.b32 	%r51, %r50, %r49, %p24;
	mov.b32 	%r52, 0;
	mov.b64 	%fd60, {%r52, %r51};
$L__BB4_5:
	add.f64 	%fd51, %fd2, 0d4000000000000000;
	{
	.reg .b32 %temp; 
	mov.b64 	{%temp, %r53}, %fd51;
	}
	and.b32  	%r54, %r53, 2146435072;
	setp.ne.s32 	%p25, %r54, 2146435072;
	@%p25 bra 	$L__BB4_10;
	setp.num.f64 	%p26, %fd2, %fd2;
	@%p26 bra 	$L__BB4_8;
	mov.f64 	%fd52, 0d4000000000000000;
	add.rn.f64 	%fd60, %fd2, %fd52;
	bra.uni 	$L__BB4_10;
$L__BB4_8:
	setp.neu.f64 	%p27, %fd3, 0d7FF0000000000000;
	@%p27 bra 	$L__BB4_10;
	setp.lt.s32 	%p28, %r5, 0;
	setp.eq.s32 	%p29, %r7, 1062207488;
	setp.lt.s32 	%p30, %r48, 0;
	selp.b32 	%r56, 0, 2146435072, %p30;
	and.b32  	%r57, %r48, 2147483647;
	setp.ne.s32 	%p31, %r57, 1071644672;
	or.b32  	%r58, %r56, -2147483648;
	selp.b32 	%r59, %r58, %r56, %p31;
	selp.b32 	%r60, %r59, %r56, %p29;
	selp.b32 	%r61, %r60, %r56, %p28;
	mov.b32 	%r62, 0;
	mov.b64 	%fd60, {%r62, %r61};
$L__BB4_10:
	setp.eq.f64 	%p32, %fd2, 0d3FF0000000000000;
	mov.f64 	%fd53, 0d4010000000000000;
	sub.f64 	%fd54, %fd53, %fd60;
	selp.f64 	%fd55, 0d4008000000000000, %fd54, %p32;
	add.s64 	%rd29, %rd1, %rd22;
	ld.global.f64 	%fd56, [%rd29];
	mul.f64 	%fd57, %fd56, %fd55;
	sub.f64 	%fd58, %fd1, %fd57;
	add.s64 	%rd30, %rd3, %rd22;
	st.global.f64 	[%rd30], %fd58;
	bra.uni 	$L__BB4_23;
$L__BB4_11:
	mul.wide.s32 	%rd31, %r4, 8;
	add.s64 	%rd32, %rd3, %rd31;
	mov.b64 	%rd33, 0;
	st.global.u64 	[%rd32], %rd33;
	bra.uni 	$L__BB4_23;
$L__BB4_12:
	setp.eq.s32 	%p5, %r1, 0;
	@%p5 bra 	$L__BB4_21;
	neg.s32 	%r27, %r3;
	mul.wide.s32 	%rd10, %r4, 8;
	add.s64 	%rd11, %rd2, %rd10;
	ld.global.f64 	%fd21, [%rd11+-8];
	ld.global.f64 	%fd22, [%rd11];
	add.f64 	%fd23, %fd21, %fd22;
	mul.wide.s32 	%rd12, %r3, 8;
	add.s64 	%rd13, %rd11, %rd12;
	ld.global.f64 	%fd24, [%rd13];
	add.f64 	%fd25, %fd23, %fd24;
	mul.wide.s32 	%rd14, %r27, 8;
	add.s64 	%rd15, %rd11, %rd14;
	ld.global.f64 	%fd26, [%rd15];
	add.f64 	%fd10, %fd25, %fd26;
	mul.f64 	%fd11, %fd19, %fd20;
	{
	.reg .b32 %temp; 
	mov.b64 	{%temp, %r8}, %fd11;
	}
	mov.f64 	%fd27, 0d4000000000000000;
	{
	.reg .b32 %temp; 
	mov.b64 	{%temp, %r28}, %fd27;
	}
	and.b32  	%r10, %r28, 2146435072;
	setp.eq.s32 	%p6, %r10, 1062207488;
	abs.f64 	%fd12, %fd11;
	{ // callseq 6, 0
	.param .b64 param0;
	st.param.f64 	[param0], %fd12;
	.param .b64 retval0;
	call.uni (retval0), 
	__internal_accurate_pow, 
	(
	param0
	);
	ld.param.f64 	%fd28, [retval0];
	} // callseq 6
	setp.lt.s32 	%p7, %r8, 0;
	neg.f64 	%fd30, %fd28;
	selp.f64 	%fd31, %fd30, %fd28, %p6;
	selp.f64 	%fd62, %fd31, %fd28, %p7;
	setp.neu.f64 	%p8, %fd11, 0d0000000000000000;
	@%p8 bra 	$L__BB4_15;
	setp.eq.s32 	%p9, %r10, 1062207488;
	selp.b32 	%r29, %r8, 0, %p9;
	setp.lt.s32 	%p10, %r28, 0;
	or.b32  	%r30, %r29, 2146435072;
	selp.b32 	%r31, %r30, %r29, %p10;
	mov.b32 	%r32, 0;
	mov.b64 	%fd62, {%r32, %r31};
$L__BB4_15:
	add.f64 	%fd32, %fd11, 0d4000000000000000;
	{
	.reg .b32 %temp; 
	mov.b64 	{%temp, %r33}, %fd32;
	}
	and.b32  	%r34, %r33, 2146435072;
	setp.ne.s32 	%p11, %r34, 2146435072;
	@%p11 bra 	$L__BB4_20;
	setp.num.f64 	%p12, %fd11, %fd11;
	@%p12 bra 	$L__BB4_18;
	mov.f64 	%fd33, 0d4000000000000000;
	add.rn.f64 	%fd62, %fd11, %fd33;
	bra.uni 	$L__BB4_20;
$L__BB4_18:
	setp.neu.f64 	%p13, %fd12, 0d7FF0000000000000;
	@%p13 bra 	$L__BB4_20;
	setp.lt.s32 	%p14, %r8, 0;
	setp.eq.s32 	%p15, %r10, 1062207488;
	setp.lt.s32 	%p16, %r28, 0;
	selp.b32 	%r36, 0, 2146435072, %p16;
	and.b32  	%r37, %r28, 2147483647;
	setp.ne.s32 	%p17, %r37, 1071644672;
	or.b32  	%r38, %r36, -2147483648;
	selp.b32 	%r39, %r38, %r36, %p17;
	selp.b32 	%r40, %r39, %r36, %p15;
	selp.b32 	%r41, %r40, %r36, %p14;
	mov.b32 	%r42, 0;
	mov.b64 	%fd62, {%r42, %r41};
$L__BB4_20:
	setp.eq.f64 	%p18, %fd11, 0d3FF0000000000000;
	mov.f64 	%fd34, 0d4010000000000000;
	sub.f64 	%fd35, %fd34, %fd62;
	selp.f64 	%fd36, 0d4008000000000000, %fd35, %p18;
	add.s64 	%rd17, %rd1, %rd10;
	ld.global.f64 	%fd37, [%rd17];
	mul.f64 	%fd38, %fd37, %fd36;
	sub.f64 	%fd39, %fd10, %fd38;
	add.s64 	%rd18, %rd3, %rd10;
	st.global.f64 	[%rd18], %fd39;
	bra.uni 	$L__BB4_23;
$L__BB4_21:
	mul.wide.s32 	%rd19, %r4, 8;
	add.s64 	%rd20, %rd3, %rd19;
	mov.b64 	%rd21, 0;
	st.global.u64 	[%rd20], %rd21;
	bra.uni 	$L__BB4_23;
$L__BB4_22:
	mul.wide.s32 	%rd7, %r4, 8;
	add.s64 	%rd8, %rd3, %rd7;
	mov.b64 	%rd9, 0;
	st.global.u64 	[%rd8], %rd9;
$L__BB4_23:
	ret;

}
	// .globl	_Z5DAXPYidPdS_
.visible .entry _Z5DAXPYidPdS_(
	.param .u32 _Z5DAXPYidPdS__param_0,
	.param .f64 _Z5DAXPYidPdS__param_1,
	.param .u64 .ptr .align 1 _Z5DAXPYidPdS__param_2,
	.param .u64 .ptr .align 1 _Z5DAXPYidPdS__param_3
)
{
	.reg .b32 	%r<11>;
	.reg .b64 	%rd<8>;
	.reg .b64 	%fd<5>;

	ld.param.u32 	%r1, [_Z5DAXPYidPdS__param_0];
	ld.param.f64 	%fd1, [_Z5DAXPYidPdS__param_1];
	ld.param.u64 	%rd1, [_Z5DAXPYidPdS__param_2];
	ld.param.u64 	%rd2, [_Z5DAXPYidPdS__param_3];
	cvta.to.global.u64 	%rd3, %rd2;
	cvta.to.global.u64 	%rd4, %rd1;
	mov.u32 	%r2, %tid.x;
	mov.u32 	%r3, %ntid.x;
	mov.u32 	%r4, %ctaid.x;
	mad.lo.s32 	%r5, %r3, %r4, %r2;
	mov.u32 	%r6, %tid.y;
	mov.u32 	%r7, %ntid.y;
	mov.u32 	%r8, %ctaid.y;
	mad.lo.s32 	%r9, %r7, %r8, %r6;
	mad.lo.s32 	%r10, %r1, %r9, %r5;
	mul.wide.s32 	%rd5, %r10, 8;
	add.s64 	%rd6, %rd4, %rd5;
	ld.global.f64 	%fd2, [%rd6];
	add.s64 	%rd7, %rd3, %rd5;
	ld.global.f64 	%fd3, [%rd7];
	fma.rn.f64 	%fd4, %fd1, %fd2, %fd3;
	st.global.f64 	[%rd6], %fd4;
	ret;

}
.func  (.param .b64 func_retval0) __internal_accurate_pow(
	.param .b64 __internal_accurate_pow_param_0
)
{
	.reg .pred 	%p<8>;
	.reg .b32 	%r<49>;
	.reg .b32 	%f<3>;
	.reg .b64 	%fd<109>;

	ld.param.f64 	%fd10, [__internal_accurate_pow_param_0];
	{
	.reg .b32 %temp; 
	mov.b64 	{%temp, %r46}, %fd10;
	}
	{
	.reg .b32 %temp; 
	mov.b64 	{%r45, %temp}, %fd10;
	}
	shr.u32 	%r47, %r46, 20;
	setp.gt.u32 	%p1, %r46, 1048575;
	@%p1 bra 	$L__BB6_2;
	mul.f64 	%fd11, %fd10, 0d4350000000000000;
	{
	.reg .b32 %temp; 
	mov.b64 	{%temp, %r46}, %fd11;
	}
	{
	.reg .b32 %temp; 
	mov.b64 	{%r45, %temp}, %fd11;
	}
	shr.u32 	%r16, %r46, 20;
	add.s32 	%r47, %r16, -54;
$L__BB6_2:
	add.s32 	%r48, %r47, -1023;
	and.b32  	%r17, %r46, -2146435073;
	or.b32  	%r18, %r17, 1072693248;
	mov.b64 	%fd107, {%r45, %r18};
	setp.lt.u32 	%p2, %r18, 1073127583;
	@%p2 bra 	$L__BB6_4;
	{
	.reg .b32 %temp; 
	mov.b64 	{%r19, %temp}, %fd107;
	}
	{
	.reg .b32 %temp; 
	mov.b64 	{%temp, %r20}, %fd107;
	}
	add.s32 	%r21, %r20, -1048576;
	mov.b64 	%fd107, {%r19, %r21};
	add.s32 	%r48, %r47, -1022;
$L__BB6_4:
	add.f64 	%fd12, %fd107, 0dBFF0000000000000;
	add.f64 	%fd13, %fd107, 0d3FF0000000000000;
	rcp.approx.ftz.f64 	%fd14, %fd13;
	neg.f64 	%fd15, %fd13;
	fma.rn.f64 	%fd16, %fd15, %fd14, 0d3FF0000000000000;
	fma.rn.f64 	%fd17, %fd16, %fd16, %fd16;
	fma.rn.f64 	%fd18, %fd17, %fd14, %fd14;
	mul.f64 	%fd19, %fd12, %fd18;
	fma.rn.f64 	%fd20, %fd12, %fd18, %fd19;
	mul.f64 	%fd21, %fd20, %fd20;
	fma.rn.f64 	%fd22, %fd21, 0d3EB0F5FF7D2CAFE2, 0d3ED0F5D241AD3B5A;
	fma.rn.f64 	%fd23, %fd22, %fd21, 0d3EF3B20A75488A3F;
	fma.rn.f64 	%fd24, %fd23, %fd21, 0d3F1745CDE4FAECD5;
	fma.rn.f64 	%fd25, %fd24, %fd21, 0d3F3C71C7258A578B;
	fma.rn.f64 	%fd26, %fd25, %fd21, 0d3F6249249242B910;
	fma.rn.f64 	%fd27, %fd26, %fd21, 0d3F89999999999DFB;
	sub.f64 	%fd28, %fd12, %fd20;
	add.f64 	%fd29, %fd28, %fd28;
	neg.f64 	%fd30, %fd20;
	fma.rn.f64 	%fd31, %fd30, %fd12, %fd29;
	mul.f64 	%fd32, %fd18, %fd31;
	fma.rn.f64 	%fd33, %fd21, %fd27, 0d3FB5555555555555;
	mov.f64 	%fd34, 0d3FB5555555555555;
	sub.f64 	%fd35, %fd34, %fd33;
	fma.rn.f64 	%fd36, %fd21, %fd27, %fd35;
	add.f64 	%fd37, %fd36, 0dBC46A4CB00B9E7B0;
	add.f64 	%fd38, %fd33, %fd37;
	sub.f64 	%fd39, %fd33, %fd38;
	add.f64 	%fd40, %fd37, %fd39;
	mul.rn.f64 	%fd41, %fd20, %fd20;
	neg.f64 	%fd42, %fd41;
	fma.rn.f64 	%fd43, %fd20, %fd20, %fd42;
	{
	.reg .b32 %temp; 
	mov.b64 	{%r22, %temp}, %fd32;
	}
	{
	.reg .b32 %temp; 
	mov.b64 	{%temp, %r23}, %fd32;
	}
	add.s32 	%r24, %r23, 1048576;
	mov.b64 	%fd44, {%r22, %r24};
	fma.rn.f64 	%fd45, %fd20, %fd44, %fd43;
	mul.rn.f64 	%fd46, %fd41, %fd20;
	neg.f64 	%fd47, %fd46;
	fma.rn.f64 	%fd48, %fd41, %fd20, %fd47;
	fma.rn.f64 	%fd49, %fd41, %fd32, %fd48;
	fma.rn.f64 	%fd50, %fd45, %fd20, %fd49;
	mul.rn.f64 	%fd51, %fd38, %fd46;
	neg.f64 	%fd52, %fd51;
	fma.rn.f64 	%fd53, %fd38, %fd46, %fd52;
	fma.rn.f64 	%fd54, %fd38, %fd50, %fd53;
	fma.rn.f64 	%fd55, %fd40, %fd46, %fd54;
	add.f64 	%fd56, %fd51, %fd55;
	sub.f64 	%fd57, %fd51, %fd56;
	add.f64 	%fd58, %fd55, %fd57;
	add.f64 	%fd59, %fd20, %fd56;
	sub.f64 	%fd60, %fd20, %fd59;
	add.f64 	%fd61, %fd56, %fd60;
	add.f64 	%fd62, %fd58, %fd61;
	add.f64 	%fd63, %fd32, %fd62;
	add.f64 	%fd64, %fd59, %fd63;
	sub.f64 	%fd65, %fd59, %fd64;
	add.f64 	%fd66, %fd63, %fd65;
	xor.b32  	%r25, %r48, -2147483648;
	mov.b32 	%r26, 1127219200;
	mov.b64 	%fd67, {%r25, %r26};
	mov.b32 	%r27, -2147483648;
	mov.b64 	%fd68, {%r27, %r26};
	sub.f64 	%fd69, %fd67, %fd68;
	fma.rn.f64 	%fd70, %fd69, 0d3FE62E42FEFA39EF, %fd64;
	fma.rn.f64 	%fd71, %fd69, 0dBFE62E42FEFA39EF, %fd70;
	sub.f64 	%fd72, %fd71, %fd64;
	sub.f64 	%fd73, %fd66, %fd72;
	fma.rn.f64 	%fd74, %fd69, 0d3C7ABC9E3B39803F, %fd73;
	add.f64 	%fd75, %fd70, %fd74;
	sub.f64 	%fd76, %fd70, %fd75;
	add.f64 	%fd77, %fd74, %fd76;
	mov.f64 	%fd78, 0d4000000000000000;
	{
	.reg .b32 %temp; 
	mov.b64 	{%temp, %r28}, %fd78;
	}
	{
	.reg .b32 %temp; 
	mov.b64 	{%r29, %temp}, %fd78;
	}
	shl.b32 	%r30, %r28, 1;
	setp.gt.u32 	%p3, %r30, -33554433;
	and.b32  	%r31, %r28, -15728641;
	selp.b32 	%r32, %r31, %r28, %p3;
	mov.b64 	%fd79, {%r29, %r32};
	mul.rn.f64 	%fd80, %fd75, %fd79;
	neg.f64 	%fd81, %fd80;
	fma.rn.f64 	%fd82, %fd75, %fd79, %fd81;
	fma.rn.f64 	%fd83, %fd77, %fd79, %fd82;
	add.f64 	%fd4, %fd80, %fd83;
	sub.f64 	%fd84, %fd80, %fd4;
	add.f64 	%fd5, %fd83, %fd84;
	fma.rn.f64 	%fd85, %fd4, 0d3FF71547652B82FE, 0d4338000000000000;
	{
	.reg .b32 %temp; 
	mov.b64 	{%r13, %temp}, %fd85;
	}
	mov.f64 	%fd86, 0dC338000000000000;
	add.rn.f64 	%fd87, %fd85, %fd86;
	fma.rn.f64 	%fd88, %fd87, 0dBFE62E42FEFA39EF, %fd4;
	fma.rn.f64 	%fd89, %fd87, 0dBC7ABC9E3B39803F, %fd88;
	fma.rn.f64 	%fd90, %fd89, 0d3E5ADE1569CE2BDF, 0d3E928AF3FCA213EA;
	fma.rn.f64 	%fd91, %fd90, %fd89, 0d3EC71DEE62401315;
	fma.rn.f64 	%fd92, %fd91, %fd89, 0d3EFA01997C89EB71;
	fma.rn.f64 	%fd93, %fd92, %fd89, 0d3F2A01A014761F65;
	fma.rn.f64 	%fd94, %fd93, %fd89, 0d3F56C16C1852B7AF;
	fma.rn.f64 	%fd95, %fd94, %fd89, 0d3F81111111122322;
	fma.rn.f64 	%fd96, %fd95, %fd89, 0d3FA55555555502A1;
	fma.rn.f64 	%fd97, %fd96, %fd89, 0d3FC5555555555511;
	fma.rn.f64 	%fd98, %fd97, %fd89, 0d3FE000000000000B;
	fma.rn.f64 	%fd99, %fd98, %fd89, 0d3FF0000000000000;
	fma.rn.f64 	%fd100, %fd99, %fd89, 0d3FF0000000000000;
	{
	.reg .b32 %temp; 
	mov.b64 	{%r14, %temp}, %fd100;
	}
	{
	.reg .b32 %temp; 
	mov.b64 	{%temp, %r15}, %fd100;
	}
	shl.b32 	%r33, %r13, 20;
	add.s32 	%r34, %r33, %r15;
	mov.b64 	%fd108, {%r14, %r34};
	{
	.reg .b32 %temp; 
	mov.b64 	{%temp, %r35}, %fd4;
	}
	mov.b32 	%f2, %r35;
	abs.f32 	%f1, %f2;
	setp.lt.f32 	%p4, %f1, 0f4086232B;
	@%p4 bra 	$L__BB6_7;
	setp.lt.f64 	%p5, %fd4, 0d0000000000000000;
	add.f64 	%fd101, %fd4, 0d7FF0000000000000;
	selp.f64 	%fd108, 0d0000000000000000, %fd101, %p5;
	setp.geu.f32 	%p6, %f1, 0f40874800;
	@%p6 bra 	$L__BB6_7;
	shr.u32 	%r36, %r13, 31;
	add.s32 	%r37, %r13, %r36;
	shr.s32 	%r38, %r37, 1;
	shl.b32 	%r39, %r38, 20;
	add.s32 	%r40, %r15, %r39;
	mov.b64 	%fd102, {%r14, %r40};
	sub.s32 	%r41, %r13, %r38;
	shl.b32 	%r42, %r41, 20;
	add.s32 	%r43, %r42, 1072693248;
	mov.b32 	%r44, 0;
	mov.b64 	%fd103, {%r44, %r43};
	mul.f64 	%fd108, %fd103, %fd102;
$L__BB6_7:
	abs.f64 	%fd104, %fd108;
	setp.eq.f64 	%p7, %fd104, 0d7FF0000000000000;
	fma.rn.f64 	%fd105, %fd108, %fd5, %fd108;
	selp.f64 	%fd106, %fd108, %fd105, %p7;
	st.param.f64 	[func_retval0], %fd106;
	ret;

}


// ===== COMPILED SASS (sm_100) =====

	.target	sm_100

	.elftype	@"ET_EXEC"


//--------------------- .note.nv.tkinfo           --------------------------
	.section	.note.nv.tkinfo,"",@"SHT_NOTE"
	.sectionflags	@"SHF_NOTE_NV_TKINFO"
	.tkinfo
        /*0018*/ 	.word	0x00000002
        /*0030*/ 	.string	""
        /*0030*/ 	.string	"ptxas"
        /*0030*/ 	.string	"Cuda compilation tools, release 13.0, V13.0.88"
        /*0030*/ 	.string	"Build cuda_13.0.r13.0/compiler.36424714_0"
        /*0030*/ 	.string	"-arch sm_100 -m 64 "



//--------------------- .note.nv.cuinfo           --------------------------
	.section	.note.nv.cuinfo,"",@"SHT_NOTE"
	.sectionflags	@"SHF_NOTE_NV_CUINFO"
        /*0018*/ 	.short	0x0002
        /*001a*/ 	.short	0x0064
        /*001c*/ 	.short	0x0082
	.zero		2


//--------------------- .nv.info                  --------------------------
	.section	.nv.info,"",@"SHT_CUDA_INFO"
	.align	4


	//----- nvinfo : EIATTR_REGCOUNT
	.align		4
        /*0000*/ 	.byte	0x04, 0x2f
        /*0002*/ 	.short	(.L_1 - .L_0)
	.align		4
.L_0:
        /*0004*/ 	.word	index@(_Z10INITIALIZEidPdS_S_S_S_S_)
        /*0008*/ 	.word	0x00000018


	//----- nvinfo : EIATTR_FRAME_SIZE
	.align		4
.L_1:
        /*000c*/ 	.byte	0x04, 0x11
        /*000e*/ 	.short	(.L_3 - .L_2)
	.align		4
.L_2:
        /*0010*/ 	.word	index@(_Z10INITIALIZEidPdS_S_S_S_S_)
        /*0014*/ 	.word	0x00000000


	//----- nvinfo : EIATTR_REGCOUNT
	.align		4
.L_3:
        /*0018*/ 	.byte	0x04, 0x2f
        /*001a*/ 	.short	(.L_5 - .L_4)
	.align		4
.L_4:
        /*001c*/ 	.word	index@(_Z25EVALUATE_ERROR_BLOCK_EVENiPdS_S_S_)
        /*0020*/ 	.word	0x00000020


	//----- nvinfo : EIATTR_FRAME_SIZE
	.align		4
.L_5:
        /*0024*/ 	.byte	0x04, 0x11
        /*0026*/ 	.short	(.L_7 - .L_6)
	.align		4
.L_6:
        /*0028*/ 	.word	index@($_Z25EVALUATE_ERROR_BLOCK_EVENiPdS_S_S_$__internal_accurate_pow)
        /*002c*/ 	.word	0x00000000


	//----- nvinfo : EIATTR_FRAME_SIZE
	.align		4
.L_7:
        /*0030*/ 	.byte	0x04, 0x11
        /*0032*/ 	.short	(.L_9 - .L_8)
	.align		4
.L_8:
        /*0034*/ 	.word	index@(_Z25EVALUATE_ERROR_BLOCK_EVENiPdS_S_S_)
        /*0038*/ 	.word	0x00000000


	//----- nvinfo : EIATTR_REGCOUNT
	.align		4
.L_9:
        /*003c*/ 	.byte	0x04, 0x2f
        /*003e*/ 	.short	(.L_11 - .L_10)
	.align		4
.L_10:
        /*0040*/ 	.word	index@(_Z24EVALUATE_ERROR_BLOCK_ODDiPdS_S_S_)
        /*0044*/ 	.word	0x00000020


	//----- nvinfo : EIATTR_FRAME_SIZE
	.align		4
.L_11:
        /*0048*/ 	.byte	0x04, 0x11
        /*004a*/ 	.short	(.L_13 - .L_12)
	.align		4
.L_12:
        /*004c*/ 	.word	index@($_Z24EVALUATE_ERROR_BLOCK_ODDiPdS_S_S_$__internal_accurate_pow)
        /*0050*/ 	.word	0x00000000


	//----- nvinfo : EIATTR_FRAME_SIZE
	.align		4
.L_13:
        /*0054*/ 	.byte	0x04, 0x11
        /*0056*/ 	.short	(.L_15 - .L_14)
	.align		4
.L_14:
        /*0058*/ 	.word	index@(_Z24EVALUATE_ERROR_BLOCK_ODDiPdS_S_S_)
        /*005c*/ 	.word	0x00000000


	//----- nvinfo : EIATTR_REGCOUNT
	.align		4
.L_15:
        /*0060*/ 	.byte	0x04, 0x2f
        /*0062*/ 	.short	(.L_17 - .L_16)
	.align		4
.L_16:
        /*0064*/ 	.word	index@(_Z14LAPLACIAN_EVENiddPdS_S_)
        /*0068*/ 	.word	0x0000001e


	//----- nvinfo : EIATTR_FRAME_SIZE
	.align		4
.L_17:
        /*006c*/ 	.byte	0x04, 0x11
        /*006e*/ 	.short	(.L_19 - .L_18)
	.align		4
.L_18:
        /*0070*/ 	.word	index@($_Z14LAPLACIAN_EVENiddPdS_S_$__internal_accurate_pow)
        /*0074*/ 	.word	0x00000000


	//----- nvinfo : EIATTR_FRAME_SIZE
	.align		4
.L_19:
        /*0078*/ 	.byte	0x04, 0x11
        /*007a*/ 	.short	(.L_21 - .L_20)
	.align		4
.L_20:
        /*007c*/ 	.word	index@(_Z14LAPLACIAN_EVENiddPdS_S_)
        /*0080*/ 	.word	0x00000000


	//----- nvinfo : EIATTR_REGCOUNT
	.align		4
.L_21:
        /*0084*/ 	.byte	0x04, 0x2f
        /*0086*/ 	.short	(.L_23 - .L_22)
	.align		4
.L_22:
        /*0088*/ 	.word	index@(_Z13LAPLACIAN_ODDiddPdS_S_)
        /*008c*/ 	.word	0x0000001e


	//----- nvinfo : EIATTR_FRAME_SIZE
	.align		4
.L_23:
        /*0090*/ 	.byte	0x04, 0x11
        /*0092*/ 	.short	(.L_25 - .L_24)
	.align		4
.L_24:
        /*0094*/ 	.word	index@($_Z13LAPLACIAN_ODDiddPdS_S_$__internal_accurate_pow)
        /*0098*/ 	.word	0x00000000


	//----- nvinfo : EIATTR_FRAME_SIZE
	.align		4
.L_25:
        /*009c*/ 	.byte	0x04, 0x11
        /*009e*/ 	.short	(.L_27 - .L_26)
	.align		4
.L_26:
        /*00a0*/ 	.word	index@(_Z13LAPLACIAN_ODDiddPdS_S_)
        /*00a4*/ 	.word	0x00000000


	//----- nvinfo : EIATTR_REGCOUNT
	.align		4
.L_27:
        /*00a8*/ 	.byte	0x04, 0x2f
        /*00aa*/ 	.short	(.L_29 - .L_28)
	.align		4
.L_28:
        /*00ac*/ 	.word	index@(_Z5DAXPYidPdS_)
        /*00b0*/ 	.word	0x0000000c


	//----- nvinfo : EIATTR_FRAME_SIZE
	.align		4
.L_29:
        /*00b4*/ 	.byte	0x04, 0x11
        /*00b6*/ 	.short	(.L_31 - .L_30)
	.align		4
.L_30:
        /*00b8*/ 	.word	index@(_Z5DAXPYidPdS_)
        /*00bc*/ 	.word	0x00000000


	//----- nvinfo : EIATTR_MIN_STACK_SIZE
	.align		4
.L_31:
        /*00c0*/ 	.byte	0x04, 0x12
        /*00c2*/ 	.short	(.L_33 - .L_32)
	.align		4
.L_32:
        /*00c4*/ 	.word	index@(_Z5DAXPYidPdS_)
        /*00c8*/ 	.word	0x00000000


	//----- nvinfo : EIATTR_MIN_STACK_SIZE
	.align		4
.L_33:
        /*00cc*/ 	.byte	0x04, 0x12
        /*00ce*/ 	.short	(.L_35 - .L_34)
	.align		4
.L_34:
        /*00d0*/ 	.word	index@(_Z13LAPLACIAN_ODDiddPdS_S_)
        /*00d4*/ 	.word	0x00000000


	//----- nvinfo : EIATTR_MIN_STACK_SIZE
	.align		4
.L_35:
        /*00d8*/ 	.byte	0x04, 0x12
        /*00da*/ 	.short	(.L_37 - .L_36)
	.align		4
.L_36:
        /*00dc*/ 	.word	index@(_Z14LAPLACIAN_EVENiddPdS_S_)
        /*00e0*/ 	.word	0x00000000


	//----- nvinfo : EIATTR_MIN_STACK_SIZE
	.align		4
.L_37:
        /*00e4*/ 	.byte	0x04, 0x12
        /*00e6*/ 	.short	(.L_39 - .L_38)
	.align		4
.L_38:
        /*00e8*/ 	.word	index@(_Z24EVALUATE_ERROR_BLOCK_ODDiPdS_S_S_)
        /*00ec*/ 	.word	0x00000000


	//----- nvinfo : EIATTR_MIN_STACK_SIZE
	.align		4
.L_39:
        /*00f0*/ 	.byte	0x04, 0x12
        /*00f2*/ 	.short	(.L_41 - .L_40)
	.align		4
.L_40:
        /*00f4*/ 	.word	index@(_Z25EVALUATE_ERROR_BLOCK_EVENiPdS_S_S_)
        /*00f8*/ 	.word	0x00000000


	//----- nvinfo : EIATTR_MIN_STACK_SIZE
	.align		4
.L_41:
        /*00fc*/ 	.byte	0x04, 0x12
        /*00fe*/ 	.short	(.L_43 - .L_42)
	.align		4
.L_42:
        /*0100*/ 	.word	index@(_Z10INITIALIZEidPdS_S_S_S_S_)
        /*0104*/ 	.word	0x00000000
.L_43:


//--------------------- .nv.compat                --------------------------
	.section	.nv.compat,"",@"SHT_CUDA_COMPAT_INFO"
	.align	4
        /*0000*/ 	.byte	0x02, 0x09, 0x00, 0x00, 0x02, 0x02, 0x01, 0x00, 0x02, 0x05, 0x05, 0x00, 0x03, 0x07, 0x01, 0x01
        /*0010*/ 	.byte	0x02, 0x03, 0x00, 0x00, 0x02, 0x06, 0x01, 0x00, 0x04, 0x0b, 0x08, 0x00, 0x01, 0x00, 0x00, 0x00
        /*0020*/ 	.byte	0x00, 0x00, 0x00, 0x00


//--------------------- .nv.info._Z5DAXPYidPdS_   --------------------------
	.section	.nv.info._Z5DAXPYidPdS_,"",@"SHT_CUDA_INFO"
	.sectionflags	@""
	.align	4


	//----- nvinfo : EIATTR_CUDA_API_VERSION
	.align		4
        /*0000*/ 	.byte	0x04, 0x37
        /*0002*/ 	.short	(.L_45 - .L_44)
.L_44:
        /*0004*/ 	.word	0x00000082


	//----- nvinfo : EIATTR_KPARAM_INFO
	.align		4
.L_45:
        /*0008*/ 	.byte	0x04, 0x17
        /*000a*/ 	.short	(.L_47 - .L_46)
.L_46:
        /*000c*/ 	.word	0x00000000
        /*0010*/ 	.short	0x0003
        /*0012*/ 	.short	0x0018
        /*0014*/ 	.byte	0x00, 0xf5, 0x21, 0x00


	//----- nvinfo : EIATTR_KPARAM_INFO
	.align		4
.L_47:
        /*0018*/ 	.byte	0x04, 0x17
        /*001a*/ 	.short	(.L_49 - .L_48)
.L_48:
        /*001c*/ 	.word	0x00000000
        /*0020*/ 	.short	0x0002
        /*0022*/ 	.short	0x0010
        /*0024*/ 	.byte	0x00, 0xf5, 0x21, 0x00


	//----- nvinfo : EIATTR_KPARAM_INFO
	.align		4
.L_49:
        /*0028*/ 	.byte	0x04, 0x17
        /*002a*/ 	.short	(.L_51 - .L_50)
.L_50:
        /*002c*/ 	.word	0x00000000
        /*0030*/ 	.short	0x0001
        /*0032*/ 	.short	0x0008
        /*0034*/ 	.byte	0x00, 0xf0, 0x21, 0x00


	//----- nvinfo : EIATTR_KPARAM_INFO
	.align		4
.L_51:
        /*0038*/ 	.byte	0x04, 0x17
        /*003a*/ 	.short	(.L_53 - .L_52)
.L_52:
        /*003c*/ 	.word	0x00000000
        /*0040*/ 	.short	0x0000
        /*0042*/ 	.short	0x0000
        /*0044*/ 	.byte	0x00, 0xf0, 0x11, 0x00


	//----- nvinfo : EIATTR_SPARSE_MMA_MASK
	.align		4
.L_53:
        /*0048*/ 	.byte	0x03, 0x50
        /*004a*/ 	.short	0x0000


	//----- nvinfo : EIATTR_MAXREG_COUNT
	.align		4
        /*004c*/ 	.byte	0x03, 0x1b
        /*004e*/ 	.short	0x00ff


	//----- nvinfo : EIATTR_MERCURY_ISA_VERSION
	.align		4
        /*0050*/ 	.byte	0x03, 0x5f
        /*0052*/ 	.short	0x0101


	//----- nvinfo : EIATTR_VRC_CTA_INIT_COUNT
	.align		4
        /*0054*/ 	.byte	0x02, 0x4a
	.zero		1
	.zero		1


	//----- nvinfo : EIATTR_EXIT_INSTR_OFFSETS
	.align		4
        /*0058*/ 	.byte	0x04, 0x1c
        /*005a*/ 	.short	(.L_55 - .L_54)


	//   ....[0]....
.L_54:
        /*005c*/ 	.word	0x00000150


	//----- nvinfo : EIATTR_CBANK_PARAM_SIZE
	.align		4
.L_55:
        /*0060*/ 	.byte	0x03, 0x19
        /*0062*/ 	.short	0x0020


	//----- nvinfo : EIATTR_PARAM_CBANK
	.align		4
        /*0064*/ 	.byte	0x04, 0x0a
        /*0066*/ 	.short	(.L_57 - .L_56)
	.align		4
.L_56:
        /*0068*/ 	.word	index@(.nv.constant0._Z5DAXPYidPdS_)
        /*006c*/ 	.short	0x0380
        /*006e*/ 	.short	0x0020


	//----- nvinfo : EIATTR_SW_WAR
	.align		4
.L_57:
        /*0070*/ 	.byte	0x04, 0x36
        /*0072*/ 	.short	(.L_59 - .L_58)
.L_58:
        /*0074*/ 	.word	0x00000008
.L_59:


//--------------------- .nv.info._Z13LAPLACIAN_ODDiddPdS_S_ --------------------------
	.section	.nv.info._Z13LAPLACIAN_ODDiddPdS_S_,"",@"SHT_CUDA_INFO"
	.sectionflags	@""
	.align	4


	//----- nvinfo : EIATTR_CUDA_API_VERSION
	.align		4
        /*0000*/ 	.byte	0x04, 0x37
        /*0002*/ 	.short	(.L_61 - .L_60)
.L_60:
        /*0004*/ 	.word	0x00000082


	//----- nvinfo : EIATTR_KPARAM_INFO
	.align		4
.L_61:
        /*0008*/ 	.byte	0x04, 0x17
        /*000a*/ 	.short	(.L_63 - .L_62)
.L_62:
        /*000c*/ 	.word	0x00000000
        /*0010*/ 	.short	0x0005
        /*0012*/ 	.short	0x0028
        /*0014*/ 	.byte	0x00, 0xf5, 0x21, 0x00


	//----- nvinfo : EIATTR_KPARAM_INFO
	.align		4
.L_63:
        /*0018*/ 	.byte	0x04, 0x17
        /*001a*/ 	.short	(.L_65 - .L_64)
.L_64:
        /*001c*/ 	.word	0x00000000
        /*0020*/ 	.short	0x0004
        /*0022*/ 	.short	0x0020
        /*0024*/ 	.byte	0x00, 0xf5, 0x21, 0x00


	//----- nvinfo : EIATTR_KPARAM_INFO
	.align		4
.L_65:
        /*0028*/ 	.byte	0x04, 0x17
        /*002a*/ 	.short	(.L_67 - .L_66)
.L_66:
        /*002c*/ 	.word	0x00000000
        /*0030*/ 	.short	0x0003
        /*0032*/ 	.short	0x0018
        /*0034*/ 	.byte	0x00, 0xf5, 0x21, 0x00


	//----- nvinfo : EIATTR_KPARAM_INFO
	.align		4
.L_67:
        /*0038*/ 	.byte	0x04, 0x17
        /*003a*/ 	.short	(.L_69 - .L_68)
.L_68:
        /*003c*/ 	.word	0x00000000
        /*0040*/ 	.short	0x0002
        /*0042*/ 	.short	0x0010
        /*0044*/ 	.byte	0x00, 0xf0, 0x21, 0x00


	//----- nvinfo : EIATTR_KPARAM_INFO
	.align		4
.L_69:
        /*0048*/ 	.byte	0x04, 0x17
        /*004a*/ 	.short	(.L_71 - .L_70)
.L_70:
        /*004c*/ 	.word	0x00000000
        /*0050*/ 	.short	0x0001
        /*0052*/ 	.short	0x0008
        /*0054*/ 	.byte	0x00, 0xf0, 0x21, 0x00


	//----- nvinfo : EIATTR_KPARAM_INFO
	.align		4
.L_71:
        /*0058*/ 	.byte	0x04, 0x17
        /*005a*/ 	.short	(.L_73 - .L_72)
.L_72:
        /*005c*/ 	.word	0x00000000
        /*0060*/ 	.short	0x0000
        /*0062*/ 	.short	0x0000
        /*0064*/ 	.byte	0x00, 0xf0, 0x11, 0x00


	//----- nvinfo : EIATTR_SPARSE_MMA_MASK
	.align		4
.L_73:
        /*0068*/ 	.byte	0x03, 0x50
        /*006a*/ 	.short	0x0000


	//----- nvinfo : EIATTR_MAXREG_COUNT
	.align		4
        /*006c*/ 	.byte	0x03, 0x1b
        /*006e*/ 	.short	0x00ff


	//----- nvinfo : EIATTR_MERCURY_ISA_VERSION
	.align		4
        /*0070*/ 	.byte	0x03, 0x5f
        /*0072*/ 	.short	0x0101


	//----- nvinfo : EIATTR_VRC_CTA_INIT_COUNT
	.align		4
        /*0074*/ 	.byte	0x02, 0x4a
	.zero		1
	.zero		1


	//----- nvinfo : EIATTR_EXIT_INSTR_OFFSETS
	.align		4
        /*0078*/ 	.byte	0x04, 0x1c
        /*007a*/ 	.short	(.L_75 - .L_74)


	//   ....[0]....
.L_74:
        /*007c*/ 	.word	0x00000450


	//   ....[1]....
        /*0080*/ 	.word	0x00000490


	//   ....[2]....
        /*0084*/ 	.word	0x00000790


	//   ....[3]....
        /*0088*/ 	.word	0x000007d0


	//   ....[4]....
        /*008c*/ 	.word	0x00000810


	//----- nvinfo : EIATTR_CRS_STACK_SIZE
	.align		4
.L_75:
        /*0090*/ 	.byte	0x04, 0x1e
        /*0092*/ 	.short	(.L_77 - .L_76)
.L_76:
        /*0094*/ 	.word	0x00000000


	//----- nvinfo : EIATTR_CBANK_PARAM_SIZE
	.align		4
.L_77:
        /*0098*/ 	.byte	0x03, 0x19
        /*009a*/ 	.short	0x0030


	//----- nvinfo : EIATTR_PARAM_CBANK
	.align		4
        /*009c*/ 	.byte	0x04, 0x0a
        /*009e*/ 	.short	(.L_79 - .L_78)
	.align		4
.L_78:
        /*00a0*/ 	.word	index@(.nv.constant0._Z13LAPLACIAN_ODDiddPdS_S_)
        /*00a4*/ 	.short	0x0380
        /*00a6*/ 	.short	0x0030


	//----- nvinfo : EIATTR_SW_WAR
	.align		4
.L_79:
        /*00a8*/ 	.byte	0x04, 0x36
        /*00aa*/ 	.short	(.L_81 - .L_80)
.L_80:
        /*00ac*/ 	.word	0x00000008
.L_81:


//--------------------- .nv.info._Z14LAPLACIAN_EVENiddPdS_S_ --------------------------
	.section	.nv.info._Z14LAPLACIAN_EVENiddPdS_S_,"",@"SHT_CUDA_INFO"
	.sectionflags	@""
	.align	4


	//----- nvinfo : EIATTR_CUDA_API_VERSION
	.align		4
        /*0000*/ 	.byte	0x04, 0x37
        /*0002*/ 	.short	(.L_83 - .L_82)
.L_82:
        /*0004*/ 	.word	0x00000082


	//----- nvinfo : EIATTR_KPARAM_INFO
	.align		4
.L_83:
        /*0008*/ 	.byte	0x04, 0x17
        /*000a*/ 	.short	(.L_85 - .L_84)
.L_84:
        /*000c*/ 	.word	0x00000000
        /*0010*/ 	.short	0x0005
        /*0012*/ 	.short	0x0028
        /*0014*/ 	.byte	0x00, 0xf5, 0x21, 0x00


	//----- nvinfo : EIATTR_KPARAM_INFO
	.align		4
.L_85:
        /*0018*/ 	.byte	0x04, 0x17
        /*001a*/ 	.short	(.L_87 - .L_86)
.L_86:
        /*001c*/ 	.word	0x00000000
        /*0020*/ 	.short	0x0004
        /*0022*/ 	.short	0x0020
        /*0024*/ 	.byte	0x00, 0xf5, 0x21, 0x00


	//----- nvinfo : EIATTR_KPARAM_INFO
	.align		4
.L_87:
        /*0028*/ 	.byte	0x04, 0x17
        /*002a*/ 	.short	(.L_89 - .L_88)
.L_88:
        /*002c*/ 	.word	0x00000000
        /*0030*/ 	.short	0x0003
        /*0032*/ 	.short	0x0018
        /*0034*/ 	.byte	0x00, 0xf5, 0x21, 0x00


	//----- nvinfo : EIATTR_KPARAM_INFO
	.align		4
.L_89:
        /*0038*/ 	.byte	0x04, 0x17
        /*003a*/ 	.short	(.L_91 - .L_90)
.L_90:
        /*003c*/ 	.word	0x00000000
        /*0040*/ 	.short	0x0002
        /*0042*/ 	.short	0x0010
        /*0044*/ 	.byte	0x00, 0xf0, 0x21, 0x00


	//----- nvinfo : EIATTR_KPARAM_INFO
	.align		4
.L_91:
        /*0048*/ 	.byte	0x04, 0x17
        /*004a*/ 	.short	(.L_93 - .L_92)
.L_92:
        /*004c*/ 	.word	0x00000000
        /*0050*/ 	.short	0x0001
        /*0052*/ 	.short	0x0008
        /*0054*/ 	.byte	0x00, 0xf0, 0x21, 0x00


	//----- nvinfo : EIATTR_KPARAM_INFO
	.align		4
.L_93:
        /*0058*/ 	.byte	0x04, 0x17
        /*005a*/ 	.short	(.L_95 - .L_94)
.L_94:
        /*005c*/ 	.word	0x00000000
        /*0060*/ 	.short	0x0000
        /*0062*/ 	.short	0x0000
        /*0064*/ 	.byte	0x00, 0xf0, 0x11, 0x00


	//----- nvinfo : EIATTR_SPARSE_MMA_MASK
	.align		4
.L_95:
        /*0068*/ 	.byte	0x03, 0x50
        /*006a*/ 	.short	0x0000


	//----- nvinfo : EIATTR_MAXREG_COUNT
	.align		4
        /*006c*/ 	.byte	0x03, 0x1b
        /*006e*/ 	.short	0x00ff


	//----- nvinfo : EIATTR_MERCURY_ISA_VERSION
	.align		4
        /*0070*/ 	.byte	0x03, 0x5f
        /*0072*/ 	.short	0x0101


	//----- nvinfo : EIATTR_VRC_CTA_INIT_COUNT
	.align		4
        /*0074*/ 	.byte	0x02, 0x4a
	.zero		1
	.zero		1


	//----- nvinfo : EIATTR_EXIT_INSTR_OFFSETS
	.align		4
        /*0078*/ 	.byte	0x04, 0x1c
        /*007a*/ 	.short	(.L_97 - .L_96)


	//   ....[0]....
.L_96:
        /*007c*/ 	.word	0x00000440


	//   ....[1]....
        /*0080*/ 	.word	0x00000480


	//   ....[2]....
        /*0084*/ 	.word	0x00000790


	//   ....[3]....
        /*0088*/ 	.word	0x000007d0


	//   ....[4]....
        /*008c*/ 	.word	0x00000810


	//----- nvinfo : EIATTR_CRS_STACK_SIZE
	.align		4
.L_97:
        /*0090*/ 	.byte	0x04, 0x1e
        /*0092*/ 	.short	(.L_99 - .L_98)
.L_98:
        /*0094*/ 	.word	0x00000000


	//----- nvinfo : EIATTR_CBANK_PARAM_SIZE
	.align		4
.L_99:
        /*0098*/ 	.byte	0x03, 0x19
        /*009a*/ 	.short	0x0030


	//----- nvinfo : EIATTR_PARAM_CBANK
	.align		4
        /*009c*/ 	.byte	0x04, 0x0a
        /*009e*/ 	.short	(.L_101 - .L_100)
	.align		4
.L_100:
        /*00a0*/ 	.word	index@(.nv.constant0._Z14LAPLACIAN_EVENiddPdS_S_)
        /*00a4*/ 	.short	0x0380
        /*00a6*/ 	.short	0x0030


	//----- nvinfo : EIATTR_SW_WAR
	.align		4
.L_101:
        /*00a8*/ 	.byte	0x04, 0x36
        /*00aa*/ 	.short	(.L_103 - .L_102)
.L_102:
        /*00ac*/ 	.word	0x00000008
.L_103:


//--------------------- .nv.info._Z24EVALUATE_ERROR_BLOCK_ODDiPdS_S_S_ --------------------------
	.section	.nv.info._Z24EVALUATE_ERROR_BLOCK_ODDiPdS_S_S_,"",@"SHT_CUDA_INFO"
	.sectionflags	@""
	.align	4


	//----- nvinfo : EIATTR_CUDA_API_VERSION
	.align		4
        /*0000*/ 	.byte	0x04, 0x37
        /*0002*/ 	.short	(.L_105 - .L_104)
.L_104:
        /*0004*/ 	.word	0x00000082


	//----- nvinfo : EIATTR_KPARAM_INFO
	.align		4
.L_105:
        /*0008*/ 	.byte	0x04, 0x17
        /*000a*/ 	.short	(.L_107 - .L_106)
.L_106:
        /*000c*/ 	.word	0x00000000
        /*0010*/ 	.short	0x0004
        /*0012*/ 	.short	0x0020
        /*0014*/ 	.byte	0x00, 0xf5, 0x21, 0x00


	//----- nvinfo : EIATTR_KPARAM_INFO
	.align		4
.L_107:
        /*0018*/ 	.byte	0x04, 0x17
        /*001a*/ 	.short	(.L_109 - .L_108)
.L_108:
        /*001c*/ 	.word	0x00000000
        /*0020*/ 	.short	0x0003
        /*0022*/ 	.short	0x0018
        /*0024*/ 	.byte	0x00, 0xf5, 0x21, 0x00


	//----- nvinfo : EIATTR_KPARAM_INFO
	.align		4
.L_109:
        /*0028*/ 	.byte	0x04, 0x17
        /*002a*/ 	.short	(.L_111 - .L_110)
.L_110:
        /*002c*/ 	.word	0x00000000
        /*0030*/ 	.short	0x0002
        /*0032*/ 	.short	0x0010
        /*0034*/ 	.byte	0x00, 0xf5, 0x21, 0x00


	//----- nvinfo : EIATTR_KPARAM_INFO
	.align		4
.L_111:
        /*0038*/ 	.byte	0x04, 0x17
        /*003a*/ 	.short	(.L_113 - .L_112)
.L_112:
        /*003c*/ 	.word	0x00000000
        /*0040*/ 	.short	0x0001
        /*0042*/ 	.short	0x0008
        /*0044*/ 	.byte	0x00, 0xf5, 0x21, 0x00


	//----- nvinfo : EIATTR_KPARAM_INFO
	.align		4
.L_113:
        /*0048*/ 	.byte	0x04, 0x17
        /*004a*/ 	.short	(.L_115 - .L_114)
.L_114:
        /*004c*/ 	.word	0x00000000
        /*0050*/ 	.short	0x0000
        /*0052*/ 	.short	0x0000
        /*0054*/ 	.byte	0x00, 0xf0, 0x11, 0x00


	//----- nvinfo : EIATTR_SPARSE_MMA_MASK
	.align		4
.L_115:
        /*0058*/ 	.byte	0x03, 0x50
        /*005a*/ 	.short	0x0000


	//----- nvinfo : EIATTR_MAXREG_COUNT
	.align		4
        /*005c*/ 	.byte	0x03, 0x1b
        /*005e*/ 	.short	0x00ff


	//----- nvinfo : EIATTR_NUM_BARRIERS
	.align		4
        /*0060*/ 	.byte	0x02, 0x4c
        /*0062*/ 	.byte	0x01
	.zero		1


	//----- nvinfo : EIATTR_MERCURY_ISA_VERSION
	.align		4
        /*0064*/ 	.byte	0x03, 0x5f
        /*0066*/ 	.short	0x0101


	//----- nvinfo : EIATTR_VRC_CTA_INIT_COUNT
	.align		4
        /*0068*/ 	.byte	0x02, 0x4a
	.zero		1
	.zero		1


	//----- nvinfo : EIATTR_EXIT_INSTR_OFFSETS
	.align		4
        /*006c*/ 	.byte	0x04, 0x1c
        /*006e*/ 	.short	(.L_117 - .L_116)


	//   ....[0]....
.L_116:
        /*0070*/ 	.word	0x00000920


	//   ....[1]....
        /*0074*/ 	.word	0x000009c0


	//----- nvinfo : EIATTR_CRS_STACK_SIZE
	.align		4
.L_117:
        /*0078*/ 	.byte	0x04, 0x1e
        /*007a*/ 	.short	(.L_119 - .L_118)
.L_118:
        /*007c*/ 	.word	0x00000000


	//----- nvinfo : EIATTR_CBANK_PARAM_SIZE
	.align		4
.L_119:
        /*0080*/ 	.byte	0x03, 0x19
        /*0082*/ 	.short	0x0028


	//----- nvinfo : EIATTR_PARAM_CBANK
	.align		4
        /*0084*/ 	.byte	0x04, 0x0a
        /*0086*/ 	.short	(.L_121 - .L_120)
	.align		4
.L_120:
        /*0088*/ 	.word	index@(.nv.constant0._Z24EVALUATE_ERROR_BLOCK_ODDiPdS_S_S_)
        /*008c*/ 	.short	0x0380
        /*008e*/ 	.short	0x0028


	//----- nvinfo : EIATTR_SW_WAR
	.align		4
.L_121:
        /*0090*/ 	.byte	0x04, 0x36
        /*0092*/ 	.short	(.L_123 - .L_122)
.L_122:
        /*0094*/ 	.word	0x00000008
.L_123:


//--------------------- .nv.info._Z25EVALUATE_ERROR_BLOCK_EVENiPdS_S_S_ --------------------------
	.section	.nv.info._Z25EVALUATE_ERROR_BLOCK_EVENiPdS_S_S_,"",@"SHT_CUDA_INFO"
	.sectionflags	@""
	.align	4


	//----- nvinfo : EIATTR_CUDA_API_VERSION
	.align		4
        /*0000*/ 	.byte	0x04, 0x37
        /*0002*/ 	.short	(.L_125 - .L_124)
.L_124:
        /*0004*/ 	.word	0x00000082


	//----- nvinfo : EIATTR_KPARAM_INFO
	.align		4
.L_125:
        /*0008*/ 	.byte	0x04, 0x17
        /*000a*/ 	.short	(.L_127 - .L_126)
.L_126:
        /*000c*/ 	.word	0x00000000
        /*0010*/ 	.short	0x0004
        /*0012*/ 	.short	0x0020
        /*0014*/ 	.byte	0x00, 0xf5, 0x21, 0x00


	//----- nvinfo : EIATTR_KPARAM_INFO
	.align		4
.L_127:
        /*0018*/ 	.byte	0x04, 0x17
        /*001a*/ 	.short	(.L_129 - .L_128)
.L_128:
        /*001c*/ 	.word	0x00000000
        /*0020*/ 	.short	0x0003
        /*0022*/ 	.short	0x0018
        /*0024*/ 	.byte	0x00, 0xf5, 0x21, 0x00


	//----- nvinfo : EIATTR_KPARAM_INFO
	.align		4
.L_129:
        /*0028*/ 	.byte	0x04, 0x17
        /*002a*/ 	.short	(.L_131 - .L_130)
.L_130:
        /*002c*/ 	.word	0x00000000
        /*0030*/ 	.short	0x0002
        /*0032*/ 	.short	0x0010
        /*0034*/ 	.byte	0x00, 0xf5, 0x21, 0x00


	//----- nvinfo : EIATTR_KPARAM_INFO
	.align		4
.L_131:
        /*0038*/ 	.byte	0x04, 0x17
        /*003a*/ 	.short	(.L_133 - .L_132)
.L_132:
        /*003c*/ 	.word	0x00000000
        /*0040*/ 	.short	0x0001
        /*0042*/ 	.short	0x0008
        /*0044*/ 	.byte	0x00, 0xf5, 0x21, 0x00


	//----- nvinfo : EIATTR_KPARAM_INFO
	.align		4
.L_133:
        /*0048*/ 	.byte	0x04, 0x17
        /*004a*/ 	.short	(.L_135 - .L_134)
.L_134:
        /*004c*/ 	.word	0x00000000
        /*0050*/ 	.short	0x0000
        /*0052*/ 	.short	0x0000
        /*0054*/ 	.byte	0x00, 0xf0, 0x11, 0x00


	//----- nvinfo : EIATTR_SPARSE_MMA_MASK
	.align		4
.L_135:
        /*0058*/ 	.byte	0x03, 0x50
        /*005a*/ 	.short	0x0000


	//----- nvinfo : EIATTR_MAXREG_COUNT
	.align		4
        /*005c*/ 	.byte	0x03, 0x1b
        /*005e*/ 	.short	0x00ff


	//----- nvinfo : EIATTR_NUM_BARRIERS
	.align		4
        /*0060*/ 	.byte	0x02, 0x4c
        /*0062*/ 	.byte	0x01
	.zero		1


	//----- nvinfo : EIATTR_MERCURY_ISA_VERSION
	.align		4
        /*0064*/ 	.byte	0x03, 0x5f
        /*0066*/ 	.short	0x0101


	//----- nvinfo : EIATTR_VRC_CTA_INIT_COUNT
	.align		4
        /*0068*/ 	.byte	0x02, 0x4a
	.zero		1
	.zero		1


	//----- nvinfo : EIATTR_EXIT_INSTR_OFFSETS
	.align		4
        /*006c*/ 	.byte	0x04, 0x1c
        /*006e*/ 	.short	(.L_137 - .L_136)


	//   ....[0]....
.L_136:
        /*0070*/ 	.word	0x00000920


	//   ....[1]....
        /*0074*/ 	.word	0x000009c0


	//----- nvinfo : EIATTR_CRS_STACK_SIZE
	.align		4
.L_137:
        /*0078*/ 	.byte	0x04, 0x1e
        /*007a*/ 	.short	(.L_139 - .L_138)
.L_138:
        /*007c*/ 	.word	0x00000000


	//----- nvinfo : EIATTR_CBANK_PARAM_SIZE
	.align		4
.L_139:
        /*0080*/ 	.byte	0x03, 0x19
        /*0082*/ 	.short	0x0028


	//----- nvinfo : EIATTR_PARAM_CBANK
	.align		4
        /*0084*/ 	.byte	0x04, 0x0a
        /*0086*/ 	.short	(.L_141 - .L_140)
	.align		4
.L_140:
        /*0088*/ 	.word	index@(.nv.constant0._Z25EVALUATE_ERROR_BLOCK_EVENiPdS_S_S_)
        /*008c*/ 	.short	0x0380
        /*008e*/ 	.short	0x0028


	//----- nvinfo : EIATTR_SW_WAR
	.align		4
.L_141:
        /*0090*/ 	.byte	0x04, 0x36
        /*0092*/ 	.short	(.L_143 - .L_142)
.L_142:
        /*0094*/ 	.word	0x00000008
.L_143:


//--------------------- .nv.info._Z10INITIALIZEidPdS_S_S_S_S_ --------------------------
	.section	.nv.info._Z10INITIALIZEidPdS_S_S_S_S_,"",@"SHT_CUDA_INFO"
	.sectionflags	@""
	.align	4


	//----- nvinfo : EIATTR_CUDA_API_VERSION
	.align		4
        /*0000*/ 	.byte	0x04, 0x37
        /*0002*/ 	.short	(.L_145 - .L_144)
.L_144:
        /*0004*/ 	.word	0x00000082


	//----- nvinfo : EIATTR_KPARAM_INFO
	.align		4
.L_145:
        /*0008*/ 	.byte	0x04, 0x17
        /*000a*/ 	.short	(.L_147 - .L_146)
.L_146:
        /*000c*/ 	.word	0x00000000
        /*0010*/ 	.short	0x0007
        /*0012*/ 	.short	0x0038
        /*0014*/ 	.byte	0x00, 0xf5, 0x21, 0x00


	//----- nvinfo : EIATTR_KPARAM_INFO
	.align		4
.L_147:
        /*0018*/ 	.byte	0x04, 0x17
        /*001a*/ 	.short	(.L_149 - .L_148)
.L_148:
        /*001c*/ 	.word	0x00000000
        /*0020*/ 	.short	0x0006
        /*0022*/ 	.short	0x0030
        /*0024*/ 	.byte	0x00, 0xf5, 0x21, 0x00


	//----- nvinfo : EIATTR_KPARAM_INFO
	.align		4
.L_149:
        /*0028*/ 	.byte	0x04, 0x17
        /*002a*/ 	.short	(.L_151 - .L_150)
.L_150:
        /*002c*/ 	.word	0x00000000
        /*0030*/ 	.short	0x0005
        /*0032*/ 	.short	0x0028
        /*0034*/ 	.byte	0x00, 0xf5, 0x21, 0x00


	//----- nvinfo : EIATTR_KPARAM_INFO
	.align		4
.L_151:
        /*0038*/ 	.byte	0x04, 0x17
        /*003a*/ 	.short	(.L_153 - .L_152)
.L_152:
        /*003c*/ 	.word	0x00000000
        /*0040*/ 	.short	0x0004
        /*0042*/ 	.short	0x0020
        /*0044*/ 	.byte	0x00, 0xf5, 0x21, 0x00


	//----- nvinfo : EIATTR_KPARAM_INFO
	.align		4
.L_153:
        /*0048*/ 	.byte	0x04, 0x17
        /*004a*/ 	.short	(.L_155 - .L_154)
.L_154:
        /*004c*/ 	.word	0x00000000
        /*0050*/ 	.short	0x0003
        /*0052*/ 	.short	0x0018
        /*0054*/ 	.byte	0x00, 0xf5, 0x21, 0x00


	//----- nvinfo : EIATTR_KPARAM_INFO
	.align		4
.L_155:
        /*0058*/ 	.byte	0x04, 0x17
        /*005a*/ 	.short	(.L_157 - .L_156)
.L_156:
        /*005c*/ 	.word	0x00000000
        /*0060*/ 	.short	0x0002
        /*0062*/ 	.short	0x0010
        /*0064*/ 	.byte	0x00, 0xf5, 0x21, 0x00


	//----- nvinfo : EIATTR_KPARAM_INFO
	.align		4
.L_157:
        /*0068*/ 	.byte	0x04, 0x17
        /*006a*/ 	.short	(.L_159 - .L_158)
.L_158:
        /*006c*/ 	.word	0x00000000
        /*0070*/ 	.short	0x0001
        /*0072*/ 	.short	0x0008
        /*0074*/ 	.byte	0x00, 0xf0, 0x21, 0x00


	//----- nvinfo : EIATTR_KPARAM_INFO
	.align		4
.L_159:
        /*0078*/ 	.byte	0x04, 0x17
        /*007a*/ 	.short	(.L_161 - .L_160)
.L_160:
        /*007c*/ 	.word	0x00000000
        /*0080*/ 	.short	0x0000
        /*0082*/ 	.short	0x0000
        /*0084*/ 	.byte	0x00, 0xf0, 0x11, 0x00


	//----- nvinfo : EIATTR_SPARSE_MMA_MASK
	.align		4
.L_161:
        /*0088*/ 	.byte	0x03, 0x50
        /*008a*/ 	.short	0x0000


	//----- nvinfo : EIATTR_MAXREG_COUNT
	.align		4
        /*008c*/ 	.byte	0x03, 0x1b
        /*008e*/ 	.short	0x00ff


	//----- nvinfo : EIATTR_MERCURY_ISA_VERSION
	.align		4
        /*0090*/ 	.byte	0x03, 0x5f
        /*0092*/ 	.short	0x0101


	//----- nvinfo : EIATTR_VRC_CTA_INIT_COUNT
	.align		4
        /*0094*/ 	.byte	0x02, 0x4a
	.zero		1
	.zero		1


	//----- nvinfo : EIATTR_EXIT_INSTR_OFFSETS
	.align		4
        /*0098*/ 	.byte	0x04, 0x1c
        /*009a*/ 	.short	(.L_163 - .L_162)


	//   ....[0]....
.L_162:
        /*009c*/ 	.word	0x00000820


	//   ....[1]....
        /*00a0*/ 	.word	0x00000a50


	//----- nvinfo : EIATTR_CRS_STACK_SIZE
	.align		4
.L_163:
        /*00a4*/ 	.byte	0x04, 0x1e
        /*00a6*/ 	.short	(.L_165 - .L_164)
.L_164:
        /*00a8*/ 	.word	0x00000000


	//----- nvinfo : EIATTR_CBANK_PARAM_SIZE
	.align		4
.L_165:
        /*00ac*/ 	.byte	0x03, 0x19
        /*00ae*/ 	.short	0x0040


	//----- nvinfo : EIATTR_PARAM_CBANK
	.align		4
        /*00b0*/ 	.byte	0x04, 0x0a
        /*00b2*/ 	.short	(.L_167 - .L_166)
	.align		4
.L_166:
        /*00b4*/ 	.word	index@(.nv.constant0._Z10INITIALIZEidPdS_S_S_S_S_)
        /*00b8*/ 	.short	0x0380
        /*00ba*/ 	.short	0x0040


	//----- nvinfo : EIATTR_SW_WAR
	.align		4
.L_167:
        /*00bc*/ 	.byte	0x04, 0x36
        /*00be*/ 	.short	(.L_169 - .L_168)
.L_168:
        /*00c0*/ 	.word	0x00000008
.L_169:


//--------------------- .nv.callgraph             --------------------------
	.section	.nv.callgraph,"",@"SHT_CUDA_CALLGRAPH"
	.align	4
	.sectionentsize	8
	.align		4
        /*0000*/ 	.word	0x00000000
	.align		4
        /*0004*/ 	.word	0xffffffff
	.align		4
        /*0008*/ 	.word	0x00000000
	.align		4
        /*000c*/ 	.word	0xfffffffe
	.align		4
        /*0010*/ 	.word	0x00000000
	.align		4
        /*0014*/ 	.word	0xfffffffd
	.align		4
        /*0018*/ 	.word	0x00000000
	.align		4
        /*001c*/ 	.word	0xfffffffc


//--------------------- .text._Z5DAXPYidPdS_      --------------------------
	.section	.text._Z5DAXPYidPdS_,"ax",@progbits
	.align	128
        .global         _Z5DAXPYidPdS_
        .type           _Z5DAXPYidPdS_,@function
        .size           _Z5DAXPYidPdS_,(.L_x_67 - _Z5DAXPYidPdS_)
        .other          _Z5DAXPYidPdS_,@"STO_CUDA_ENTRY STV_DEFAULT"
_Z5DAXPYidPdS_:
.text._Z5DAXPYidPdS_:
[----:B------:R-:W-:Y:S01]  /*0000*/  LDC R1, c[0x0][0x37c] ;  /* 0x0000df00ff017b82 */ /* 0x000fe20000000800 */
[----:B------:R-:W0:Y:S01]  /*0010*/  S2R R0, SR_TID.X ;  /* 0x0000000000007919 */ /* 0x000e220000002100 */
[----:B------:R-:W0:Y:S06]  /*0020*/  LDCU UR6, c[0x0][0x360] ;  /* 0x00006c00ff0677ac */ /* 0x000e2c0008000800 */
[----:B------:R-:W1:Y:S01]  /*0030*/  LDC.64 R6, c[0x0][0x398] ;  /* 0x0000e600ff067b82 */ /* 0x000e620000000a00 */
[----:B------:R-:W0:Y:S01]  /*0040*/  S2R R5, SR_CTAID.X ;  /* 0x0000000000057919 */ /* 0x000e220000002500 */
[----:B------:R-:W2:Y:S01]  /*0050*/  LDCU UR7, c[0x0][0x364] ;  /* 0x00006c80ff0777ac */ /* 0x000ea20008000800 */
[----:B------:R-:W2:Y:S01]  /*0060*/  S2R R4, SR_TID.Y ;  /* 0x0000000000047919 */ /* 0x000ea20000002200 */
[----:B------:R-:W3:Y:S04]  /*0070*/  LDCU UR8, c[0x0][0x380] ;  /* 0x00007000ff0877ac */ /* 0x000ee80008000800 */
[----:B------:R-:W4:Y:S01]  /*0080*/  LDC.64 R2, c[0x0][0x390] ;  /* 0x0000e400ff027b82 */ /* 0x000f220000000a00 */
[----:B------:R-:W2:Y:S01]  /*0090*/  S2R R9, SR_CTAID.Y ;  /* 0x0000000000097919 */ /* 0x000ea20000002600 */
[----:B------:R-:W5:Y:S01]  /*00a0*/  LDCU.64 UR4, c[0x0][0x358] ;  /* 0x00006b00ff0477ac */ /* 0x000f620008000a00 */
[----:B0-----:R-:W-:-:S02]  /*00b0*/  IMAD R0, R5, UR6, R0 ;  /* 0x0000000605007c24 */ /* 0x001fc4000f8e0200 */
[----:B--2---:R-:W-:Y:S01]  /*00c0*/  IMAD R5, R9, UR7, R4 ;  /* 0x0000000709057c24 */ /* 0x004fe2000f8e0204 */
[----:B------:R-:W0:Y:S03]  /*00d0*/  LDCU.64 UR6, c[0x0][0x388] ;  /* 0x00007100ff0677ac */ /* 0x000e260008000a00 */
[----:B---3--:R-:W-:-:S04]  /*00e0*/  IMAD R5, R5, UR8, R0 ;  /* 0x0000000805057c24 */ /* 0x008fc8000f8e0200 */
[----:B-1----:R-:W-:-:S04]  /*00f0*/  IMAD.WIDE R6, R5, 0x8, R6 ;  /* 0x0000000805067825 */ /* 0x002fc800078e0206 */
[----:B----4-:R-:W-:Y:S02]  /*0100*/  IMAD.WIDE R2, R5, 0x8, R2 ;  /* 0x0000000805027825 */ /* 0x010fe400078e0202 */
[----:B-----5:R-:W0:Y:S04]  /*0110*/  LDG.E.64 R6, desc[UR4][R6.64] ;  /* 0x0000000406067981 */ /* 0x020e28000c1e1b00 */
[----:B------:R-:W0:Y:S02]  /*0120*/  LDG.E.64 R4, desc[UR4][R2.64] ;  /* 0x0000000402047981 */ /* 0x000e24000c1e1b00 */
[----:B0-----:R-:W-:-:S07]  /*0130*/  DFMA R4, R4, UR6, R6 ;  /* 0x0000000604047c2b */ /* 0x001fce0008000006 */
[----:B------:R-:W-:Y:S01]  /*0140*/  STG.E.64 desc[UR4][R2.64], R4 ;  /* 0x0000000402007986 */ /* 0x000fe2000c101b04 */
[----:B------:R-:W-:Y:S05]  /*0150*/  EXIT ;  /* 0x000000000000794d */ /* 0x000fea0003800000 */
.L_x_0:
[----:B------:R-:W-:-:S00]  /*0160*/  BRA `(.L_x_0) ;  /* 0xfffffffc00fc7947 */ /* 0x000fc0000383ffff */
[----:B------:R-:W-:-:S00]  /*0170*/  NOP ;  /* 0x0000000000007918 */ /* 0x000fc00000000000 */
        /* <DEDUP_REMOVED lines=8> */
.L_x_67:


//--------------------- .text._Z13LAPLACIAN_ODDiddPdS_S_ --------------------------
	.section	.text._Z13LAPLACIAN_ODDiddPdS_S_,"ax",@progbits
	.align	128
        .global         _Z13LAPLACIAN_ODDiddPdS_S_
        .type           _Z13LAPLACIAN_ODDiddPdS_S_,@function
        .size           _Z13LAPLACIAN_ODDiddPdS_S_,(.L_x_63 - _Z13LAPLACIAN_ODDiddPdS_S_)
        .other          _Z13LAPLACIAN_ODDiddPdS_S_,@"STO_CUDA_ENTRY STV_DEFAULT"
_Z13LAPLACIAN_ODDiddPdS_S_:
.text._Z13LAPLACIAN_ODDiddPdS_S_:
[----:B------:R-:W-:Y:S01]  /*0000*/  LDC R1, c[0x0][0x37c] ;  /* 0x0000df00ff017b82 */ /* 0x000fe20000000800 */
[----:B------:R-:W0:Y:S07]  /*0010*/  S2R R3, SR_TID.Y ;  /* 0x0000000000037919 */ /* 0x000e2e0000002200 */
[----:B------:R-:W1:Y:S01]  /*0020*/  LDC R4, c[0x0][0x380] ;  /* 0x0000e000ff047b82 */ /* 0x000e620000000800 */
[----:B------:R-:W2:Y:S01]  /*0030*/  LDCU UR6, c[0x0][0x360] ;  /* 0x00006c00ff0677ac */ /* 0x000ea20008000800 */
[----:B------:R-:W0:Y:S01]  /*0040*/  S2R R0, SR_CTAID.Y ;  /* 0x0000000000007919 */ /* 0x000e220000002600 */
[----:B------:R-:W0:Y:S01]  /*0050*/  LDCU UR4, c[0x0][0x364] ;  /* 0x00006c80ff0477ac */ /* 0x000e220008000800 */
[----:B------:R-:W2:Y:S01]  /*0060*/  S2R R2, SR_TID.X ;  /* 0x0000000000027919 */ /* 0x000ea20000002100 */
[----:B------:R-:W2:Y:S01]  /*0070*/  S2R R5, SR_CTAID.X ;  /* 0x0000000000057919 */ /* 0x000ea20000002500 */
[----:B0-----:R-:W-:Y:S01]  /*0080*/  IMAD R3, R0, UR4, R3 ;  /* 0x0000000400037c24 */ /* 0x001fe2000f8e0203 */
[----:B------:R-:W0:Y:S01]  /*0090*/  LDCU.64 UR4, c[0x0][0x358] ;  /* 0x00006b00ff0477ac */ /* 0x000e220008000a00 */
[----:B-1----:R-:W-:-:S05]  /*00a0*/  VIADD R0, R4, 0xffffffff ;  /* 0xffffffff04007836 */ /* 0x002fca0000000000 */
[C---:B------:R-:W-:Y:S02]  /*00b0*/  ISETP.NE.AND P0, PT, R3.reuse, R0, PT ;  /* 0x000000000300720c */ /* 0x040fe40003f05270 */
[----:B------:R-:W-:Y:S02]  /*00c0*/  LEA.HI R0, R4, R4, RZ, 0x1 ;  /* 0x0000000404007211 */ /* 0x000fe400078f08ff */
[----:B------:R-:W-:Y:S02]  /*00d0*/  ISETP.EQ.OR P0, PT, R3, RZ, !P0 ;  /* 0x000000ff0300720c */ /* 0x000fe40004702670 */
[----:B------:R-:W-:Y:S01]  /*00e0*/  SHF.R.S32.HI R15, RZ, 0x1, R0 ;  /* 0x00000001ff0f7819 */ /* 0x000fe20000011400 */
[----:B--2---:R-:W-:-:S04]  /*00f0*/  IMAD R0, R5, UR6, R2 ;  /* 0x0000000605007c24 */ /* 0x004fc8000f8e0202 */
[----:B------:R-:W-:-:S06]  /*0100*/  IMAD R2, R3, R15, R0 ;  /* 0x0000000f03027224 */ /* 0x000fcc00078e0200 */
[----:B0-----:R-:W-:Y:S05]  /*0110*/  @P0 BRA `(.L_x_1) ;  /* 0x0000000400b00947 */ /* 0x001fea0003800000 */
[----:B------:R-:W-:-:S04]  /*0120*/  LOP3.LUT R3, R3, 0x1, RZ, 0xc0, !PT ;  /* 0x0000000103037812 */ /* 0x000fc800078ec0ff */
[----:B------:R-:W-:-:S13]  /*0130*/  ISETP.NE.U32.AND P0, PT, R3, 0x1, PT ;  /* 0x000000010300780c */ /* 0x000fda0003f05070 */
[----:B------:R-:W-:Y:S05]  /*0140*/  @!P0 BRA `(.L_x_2) ;  /* 0x0000000000d48947 */ /* 0x000fea0003800000 */
[----:B------:R-:W-:-:S05]  /*0150*/  VIADD R3, R15, 0xffffffff ;  /* 0xffffffff0f037836 */ /* 0x000fca0000000000 */
[----:B------:R-:W-:-:S13]  /*0160*/  ISETP.NE.AND P0, PT, R0, R3, PT ;  /* 0x000000030000720c */ /* 0x000fda0003f05270 */
[----:B------:R-:W-:Y:S05]  /*0170*/  @!P0 BRA `(.L_x_3) ;  /* 0x0000000000b88947 */ /* 0x000fea0003800000 */
[----:B------:R-:W0:Y:S01]  /*0180*/  LDC.64 R6, c[0x0][0x3a0] ;  /* 0x0000e800ff067b82 */ /* 0x000e220000000a00 */
[----:B------:R-:W-:Y:S01]  /*0190*/  IMAD.MOV R13, RZ, RZ, -R15 ;  /* 0x000000ffff0d7224 */ /* 0x000fe200078e0a0f */
[----:B------:R-:W1:Y:S01]  /*01a0*/  LDCU.64 UR6, c[0x0][0x388] ;  /* 0x00007100ff0677ac */ /* 0x000e620008000a00 */
[----:B0-----:R-:W-:-:S05]  /*01b0*/  IMAD.WIDE R6, R2, 0x8, R6 ;  /* 0x0000000802067825 */ /* 0x001fca00078e0206 */
[----:B------:R-:W2:Y:S01]  /*01c0*/  LDG.E.64 R4, desc[UR4][R6.64] ;  /* 0x0000000406047981 */ /* 0x000ea2000c1e1b00 */
[--C-:B------:R-:W-:Y:S02]  /*01d0*/  IMAD.WIDE R10, R15, 0x8, R6.reuse ;  /* 0x000000080f0a7825 */ /* 0x100fe400078e0206 */
[----:B------:R-:W1:Y:S01]  /*01e0*/  LDC.64 R14, c[0x0][0x390] ;  /* 0x0000e400ff0e7b82 */ /* 0x000e620000000a00 */
[----:B------:R-:W2:Y:S01]  /*01f0*/  LDG.E.64 R8, desc[UR4][R6.64+0x8] ;  /* 0x0000080406087981 */ /* 0x000ea2000c1e1b00 */
[----:B------:R-:W-:-:S03]  /*0200*/  IMAD.WIDE R12, R13, 0x8, R6 ;  /* 0x000000080d0c7825 */ /* 0x000fc600078e0206 */
[----:B------:R-:W3:Y:S04]  /*0210*/  LDG.E.64 R10, desc[UR4][R10.64] ;  /* 0x000000040a0a7981 */ /* 0x000ee8000c1e1b00 */
[----:B------:R-:W4:Y:S01]  /*0220*/  LDG.E.64 R12, desc[UR4][R12.64] ;  /* 0x000000040c0c7981 */ /* 0x000f22000c1e1b00 */
[----:B------:R-:W-:Y:S01]  /*0230*/  BSSY.RECONVERGENT B0, `(.L_x_4) ;  /* 0x000000a000007945 */ /* 0x000fe20003800200 */
[----:B------:R-:W-:Y:S01]  /*0240*/  MOV R0, 0x2d0 ;  /* 0x000002d000007802 */ /* 0x000fe20000000f00 */
[----:B--2---:R-:W-:Y:S02]  /*0250*/  DADD R8, R4, R8 ;  /* 0x0000000004087229 */ /* 0x004fe40000000008 */
[----:B-1----:R-:W-:-:S06]  /*0260*/  DMUL R4, R14, UR6 ;  /* 0x000000060e047c28 */ /* 0x002fcc0008000000 */
[----:B---3--:R-:W-:Y:S02]  /*0270*/  DADD R8, R8, R10 ;  /* 0x0000000008087229 */ /* 0x008fe4000000000a */
[----:B------:R-:W-:-:S06]  /*0280*/  DADD R14, -RZ, |R4| ;  /* 0x00000000ff0e7229 */ /* 0x000fcc0000000504 */
[----:B----4-:R-:W-:-:S04]  /*0290*/  DADD R6, R8, R12 ;  /* 0x0000000008067229 */ /* 0x010fc8000000000c */
[----:B------:R-:W-:Y:S01]  /*02a0*/  MOV R16, R14 ;  /* 0x0000000e00107202 */ /* 0x000fe20000000f00 */
[----:B------:R-:W-:-:S07]  /*02b0*/  IMAD.MOV.U32 R3, RZ, RZ, R15 ;  /* 0x000000ffff037224 */ /* 0x000fce00078e000f */
[----:B------:R-:W-:Y:S05]  /*02c0*/  CALL.REL.NOINC `($_Z13LAPLACIAN_ODDiddPdS_S_$__internal_accurate_pow) ;  /* 0x0000000400547944 */ /* 0x000fea0003c00000 */
[----:B------:R-:W-:Y:S05]  /*02d0*/  BSYNC.RECONVERGENT B0 ;  /* 0x0000000000007941 */ /* 0x000fea0003800200 */
.L_x_4:
[----:B------:R-:W0:Y:S01]  /*02e0*/  LDC.64 R12, c[0x0][0x398] ;  /* 0x0000e600ff0c7b82 */ /* 0x000e220000000a00 */
[----:B------:R-:W-:-:S07]  /*02f0*/  DADD R10, R4, 2 ;  /* 0x40000000040a7429 */ /* 0x000fce0000000000 */
[----:B------:R-:W1:Y:S01]  /*0300*/  LDC.64 R14, c[0x0][0x3a8] ;  /* 0x0000ea00ff0e7b82 */ /* 0x000e620000000a00 */
[----:B0-----:R-:W-:-:S06]  /*0310*/  IMAD.WIDE R12, R2, 0x8, R12 ;  /* 0x00000008020c7825 */ /* 0x001fcc00078e020c */
[----:B------:R-:W5:Y:S01]  /*0320*/  LDG.E.64 R12, desc[UR4][R12.64] ;  /* 0x000000040c0c7981 */ /* 0x000f62000c1e1b00 */
[----:B------:R-:W-:Y:S01]  /*0330*/  LOP3.LUT R10, R11, 0x7ff00000, RZ, 0xc0, !PT ;  /* 0x7ff000000b0a7812 */ /* 0x000fe200078ec0ff */
[----:B------:R-:W-:-:S03]  /*0340*/  DSETP.NEU.AND P0, PT, R4, RZ, PT ;  /* 0x000000ff0400722a */ /* 0x000fc60003f0d000 */
[----:B------:R-:W-:-:S11]  /*0350*/  ISETP.NE.AND P1, PT, R10, 0x7ff00000, PT ;  /* 0x7ff000000a00780c */ /* 0x000fd60003f25270 */
[----:B------:R-:W-:Y:S02]  /*0360*/  @!P0 CS2R R8, SRZ ;  /* 0x0000000000088805 */ /* 0x000fe4000001ff00 */
[----:B-1----:R-:W-:Y:S05]  /*0370*/  @P1 BRA `(.L_x_5) ;  /* 0x0000000000181947 */ /* 0x002fea0003800000 */
[----:B------:R-:W-:-:S14]  /*0380*/  DSETP.NAN.AND P0, PT, R4, R4, PT ;  /* 0x000000040400722a */ /* 0x000fdc0003f08000 */
[----:B------:R-:W-:Y:S01]  /*0390*/  @P0 DADD R8, R4, 2 ;  /* 0x4000000004080429 */ /* 0x000fe20000000000 */
[----:B------:R-:W-:Y:S10]  /*03a0*/  @P0 BRA `(.L_x_5) ;  /* 0x00000000000c0947 */ /* 0x000ff40003800000 */
[----:B------:R-:W-:-:S14]  /*03b0*/  DSETP.NEU.AND P0, PT, |R4|, +INF , PT ;  /* 0x7ff000000400742a */ /* 0x000fdc0003f0d200 */
[----:B------:R-:W-:Y:S02]  /*03c0*/  @!P0 IMAD.MOV.U32 R8, RZ, RZ, 0x0 ;  /* 0x00000000ff088424 */ /* 0x000fe400078e00ff */
[----:B------:R-:W-:-:S07]  /*03d0*/  @!P0 IMAD.MOV.U32 R9, RZ, RZ, 0x7ff00000 ;  /* 0x7ff00000ff098424 */ /* 0x000fce00078e00ff */
.L_x_5:
[----:B------:R-:W-:Y:S01]  /*03e0*/  DADD R8, -R8, 4 ;  /* 0x4010000008087429 */ /* 0x000fe20000000100 */
[----:B------:R-:W-:Y:S01]  /*03f0*/  IMAD.WIDE R2, R2, 0x8, R14 ;  /* 0x0000000802027825 */ /* 0x000fe200078e020e */
[----:B------:R-:W-:-:S08]  /*0400*/  DSETP.NEU.AND P0, PT, R4, 1, PT ;  /* 0x3ff000000400742a */ /* 0x000fd00003f0d000 */
[----:B------:R-:W-:Y:S02]  /*0410*/  FSEL R4, R8, RZ, P0 ;  /* 0x000000ff08047208 */ /* 0x000fe40000000000 */
[----:B------:R-:W-:-:S06]  /*0420*/  FSEL R5, R9, 2.125, P0 ;  /* 0x4008000009057808 */ /* 0x000fcc0000000000 */
[----:B-----5:R-:W-:-:S07]  /*0430*/  DFMA R6, -R12, R4, R6 ;  /* 0x000000040c06722b */ /* 0x020fce0000000106 */
[----:B------:R-:W-:Y:S01]  /*0440*/  STG.E.64 desc[UR4][R2.64], R6 ;  /* 0x0000000602007986 */ /* 0x000fe2000c101b04 */
[----:B------:R-:W-:Y:S05]  /*0450*/  EXIT ;  /* 0x000000000000794d */ /* 0x000fea0003800000 */
.L_x_3:
[----:B------:R-:W0:Y:S02]  /*0460*/  LDC.64 R4, c[0x0][0x3a8] ;  /* 0x0000ea00ff047b82 */ /* 0x000e240000000a00 */
[----:B0-----:R-:W-:-:S05]  /*0470*/  IMAD.WIDE R4, R2, 0x8, R4 ;  /* 0x0000000802047825 */ /* 0x001fca00078e0204 */
[----:B------:R-:W-:Y:S01]  /*0480*/  STG.E.64 desc[UR4][R4.64], RZ ;  /* 0x000000ff04007986 */ /* 0x000fe2000c101b04 */
[----:B------:R-:W-:Y:S05]  /*0490*/  EXIT ;  /* 0x000000000000794d */ /* 0x000fea0003800000 */
.L_x_2:
[----:B------:R-:W-:-:S13]  /*04a0*/  ISETP.NE.AND P0, PT, R0, RZ, PT ;  /* 0x000000ff0000720c */ /* 0x000fda0003f05270 */
[----:B------:R-:W-:Y:S05]  /*04b0*/  @!P0 BRA `(.L_x_6) ;  /* 0x0000000000b88947 */ /* 0x000fea0003800000 */
[----:B------:R-:W0:Y:S01]  /*04c0*/  LDC.64 R4, c[0x0][0x3a0] ;  /* 0x0000e800ff047b82 */ /* 0x000e220000000a00 */
[----:B------:R-:W-:Y:S01]  /*04d0*/  IADD3 R11, PT, PT, -R15, RZ, RZ ;  /* 0x000000ff0f0b7210 */ /* 0x000fe20007ffe1ff */
        /* <DEDUP_REMOVED lines=16> */
[----:B------:R-:W-:Y:S02]  /*05e0*/  IMAD.MOV.U32 R16, RZ, RZ, R12 ;  /* 0x000000ffff107224 */ /* 0x000fe400078e000c */
[----:B------:R-:W-:-:S07]  /*05f0*/  IMAD.MOV.U32 R3, RZ, RZ, R13 ;  /* 0x000000ffff037224 */ /* 0x000fce00078e000d */
[----:B------:R-:W-:Y:S05]  /*0600*/  CALL.REL.NOINC `($_Z13LAPLACIAN_ODDiddPdS_S_$__internal_accurate_pow) ;  /* 0x0000000000847944 */ /* 0x000fea0003c00000 */
[----:B------:R-:W-:Y:S05]  /*0610*/  BSYNC.RECONVERGENT B0 ;  /* 0x0000000000007941 */ /* 0x000fea0003800200 */
.L_x_7:
        /* <DEDUP_REMOVED lines=14> */
[----:B------:R-:W-:Y:S01]  /*0700*/  @!P0 IMAD.MOV.U32 R8, RZ, RZ, 0x0 ;  /* 0x00000000ff088424 */ /* 0x000fe200078e00ff */
[----:B------:R-:W-:-:S07]  /*0710*/  @!P0 MOV R9, 0x7ff00000 ;  /* 0x7ff0000000098802 */ /* 0x000fce0000000f00 */
.L_x_8:
        /* <DEDUP_REMOVED lines=8> */
.L_x_6:
[----:B------:R-:W0:Y:S02]  /*07a0*/  LDC.64 R4, c[0x0][0x3a8] ;  /* 0x0000ea00ff047b82 */ /* 0x000e240000000a00 */
[----:B0-----:R-:W-:-:S05]  /*07b0*/  IMAD.WIDE R4, R2, 0x8, R4 ;  /* 0x0000000802047825 */ /* 0x001fca00078e0204 */
[----:B------:R-:W-:Y:S01]  /*07c0*/  STG.E.64 desc[UR4][R4.64], RZ ;  /* 0x000000ff04007986 */ /* 0x000fe2000c101b04 */
[----:B------:R-:W-:Y:S05]  /*07d0*/  EXIT ;  /* 0x000000000000794d */ /* 0x000fea0003800000 */
.L_x_1:
[----:B------:R-:W0:Y:S02]  /*07e0*/  LDC.64 R4, c[0x0][0x3a8] ;  /* 0x0000ea00ff047b82 */ /* 0x000e240000000a00 */
[----:B0-----:R-:W-:-:S05]  /*07f0*/  IMAD.WIDE R4, R2, 0x8, R4 ;  /* 0x0000000802047825 */ /* 0x001fca00078e0204 */
[----:B------:R-:W-:Y:S01]  /*0800*/  STG.E.64 desc[UR4][R4.64], RZ ;  /* 0x000000ff04007986 */ /* 0x000fe2000c101b04 */
[----:B------:R-:W-:Y:S05]  /*0810*/  EXIT ;  /* 0x000000000000794d */ /* 0x000fea0003800000 */
        .type           $_Z13LAPLACIAN_ODDiddPdS_S_$__internal_accurate_pow,@function
        .size           $_Z13LAPLACIAN_ODDiddPdS_S_$__internal_accurate_pow,(.L_x_63 - $_Z13LAPLACIAN_ODDiddPdS_S_$__internal_accurate_pow)
$_Z13LAPLACIAN_ODDiddPdS_S_$__internal_accurate_pow:
[----:B------:R-:W-:Y:S01]  /*0820*/  ISETP.GT.U32.AND P0, PT, R3, 0xfffff, PT ;  /* 0x000fffff0300780c */ /* 0x000fe20003f04070 */
[----:B------:R-:W-:Y:S01]  /*0830*/  IMAD.MOV.U32 R8, RZ, RZ, R16 ;  /* 0x000000ffff087224 */ /* 0x000fe200078e0010 */
[----:B------:R-:W-:Y:S01]  /*0840*/  MOV R22, RZ ;  /* 0x000000ff00167202 */ /* 0x000fe20000000f00 */
[--C-:B------:R-:W-:Y:S01]  /*0850*/  IMAD.MOV.U32 R9, RZ, RZ, R3.reuse ;  /* 0x000000ffff097224 */ /* 0x100fe200078e0003 */
[----:B------:R-:W-:Y:S01]  /*0860*/  UMOV UR6, 0x7d2cafe2 ;  /* 0x7d2cafe200067882 */ /* 0x000fe20000000000 */
[--C-:B------:R-:W-:Y:S01]  /*0870*/  IMAD.MOV.U32 R10, RZ, RZ, R3.reuse ;  /* 0x000000ffff0a7224 */ /* 0x100fe200078e0003 */
[----:B------:R-:W-:Y:S01]  /*0880*/  UMOV UR7, 0x3eb0f5ff ;  /* 0x3eb0f5ff00077882 */ /* 0x000fe20000000000 */
[----:B------:R-:W-:Y:S01]  /*0890*/  IMAD.MOV.U32 R14, RZ, RZ, 0x41ad3b5a ;  /* 0x41ad3b5aff0e7424 */ /* 0x000fe200078e00ff */
[----:B------:R-:W-:Y:S01]  /*08a0*/  SHF.R.U32.HI R3, RZ, 0x14, R3 ;  /* 0x00000014ff037819 */ /* 0x000fe20000011603 */
[----:B------:R-:W-:Y:S01]  /*08b0*/  IMAD.MOV.U32 R15, RZ, RZ, 0x3ed0f5d2 ;  /* 0x3ed0f5d2ff0f7424 */ /* 0x000fe200078e00ff */
[----:B------:R-:W-:Y:S01]  /*08c0*/  UMOV UR8, 0x3b39803f ;  /* 0x3b39803f00087882 */ /* 0x000fe20000000000 */
[----:B------:R-:W-:-:S02]  /*08d0*/  UMOV UR9, 0x3c7abc9e ;  /* 0x3c7abc9e00097882 */ /* 0x000fc40000000000 */
[----:B------:R-:W-:-:S10]  /*08e0*/  @!P0 DMUL R8, R8, 1.80143985094819840000e+16 ;  /* 0x4350000008088828 */ /* 0x000fd40000000000 */
[----:B------:R-:W-:Y:S01]  /*08f0*/  @!P0 MOV R10, R9 ;  /* 0x00000009000a8202 */ /* 0x000fe20000000f00 */
[----:B------:R-:W-:Y:S01]  /*0900*/  @!P0 IMAD.MOV.U32 R16, RZ, RZ, R8 ;  /* 0x000000ffff108224 */ /* 0x000fe200078e0008 */
[----:B------:R-:W-:Y:S02]  /*0910*/  @!P0 LEA.HI R3, R9, 0xffffffca, RZ, 0xc ;  /* 0xffffffca09038811 */ /* 0x000fe400078f60ff */
[----:B------:R-:W-:-:S03]  /*0920*/  LOP3.LUT R10, R10, 0x800fffff, RZ, 0xc0, !PT ;  /* 0x800fffff0a0a7812 */ /* 0x000fc600078ec0ff */
[----:B------:R-:W-:Y:S01]  /*0930*/  VIADD R8, R3, 0xfffffc01 ;  /* 0xfffffc0103087836 */ /* 0x000fe20000000000 */
[----:B------:R-:W-:-:S04]  /*0940*/  LOP3.LUT R17, R10, 0x3ff00000, RZ, 0xfc, !PT ;  /* 0x3ff000000a117812 */ /* 0x000fc800078efcff */
[----:B------:R-:W-:-:S13]  /*0950*/  ISETP.GE.U32.AND P1, PT, R17, 0x3ff6a09f, PT ;  /* 0x3ff6a09f1100780c */ /* 0x000fda0003f26070 */
[----:B------:R-:W-:Y:S02]  /*0960*/  @P1 VIADD R11, R17, 0xfff00000 ;  /* 0xfff00000110b1836 */ /* 0x000fe40000000000 */
[----:B------:R-:W-:Y:S02]  /*0970*/  @P1 VIADD R8, R3, 0xfffffc02 ;  /* 0xfffffc0203081836 */ /* 0x000fe40000000000 */
[----:B------:R-:W-:-:S06]  /*0980*/  @P1 IMAD.MOV.U32 R17, RZ, RZ, R11 ;  /* 0x000000ffff111224 */ /* 0x000fcc00078e000b */
[C---:B------:R-:W-:Y:S02]  /*0990*/  DADD R12, R16.reuse, 1 ;  /* 0x3ff00000100c7429 */ /* 0x040fe40000000000 */
[----:B------:R-:W-:-:S04]  /*09a0*/  DADD R16, R16, -1 ;  /* 0xbff0000010107429 */ /* 0x000fc80000000000 */
[----:B------:R-:W0:Y:S02]  /*09b0*/  MUFU.RCP64H R23, R13 ;  /* 0x0000000d00177308 */ /* 0x000e240000001800 */
[----:B0-----:R-:W-:-:S08]  /*09c0*/  DFMA R10, -R12, R22, 1 ;  /* 0x3ff000000c0a742b */ /* 0x001fd00000000116 */
[----:B------:R-:W-:-:S08]  /*09d0*/  DFMA R10, R10, R10, R10 ;  /* 0x0000000a0a0a722b */ /* 0x000fd0000000000a */
[----:B------:R-:W-:-:S08]  /*09e0*/  DFMA R22, R22, R10, R22 ;  /* 0x0000000a1616722b */ /* 0x000fd00000000016 */
[----:B------:R-:W-:-:S08]  /*09f0*/  DMUL R10, R16, R22 ;  /* 0x00000016100a7228 */ /* 0x000fd00000000000 */
[----:B------:R-:W-:-:S08]  /*0a00*/  DFMA R10, R16, R22, R10 ;  /* 0x00000016100a722b */ /* 0x000fd0000000000a */
[CC--:B------:R-:W-:Y:S02]  /*0a10*/  DMUL R20, R10.reuse, R10.reuse ;  /* 0x0000000a0a147228 */ /* 0x0c0fe40000000000 */
[----:B------:R-:W-:-:S06]  /*0a20*/  DMUL R26, R10, R10 ;  /* 0x0000000a0a1a7228 */ /* 0x000fcc0000000000 */
[----:B------:R-:W-:Y:S01]  /*0a30*/  DFMA R12, R20, UR6, R14 ;  /* 0x00000006140c7c2b */ /* 0x000fe2000800000e */
[----:B------:R-:W-:Y:S01]  /*0a40*/  UMOV UR6, 0x75488a3f ;  /* 0x75488a3f00067882 */ /* 0x000fe20000000000 */
[----:B------:R-:W-:Y:S01]  /*0a50*/  UMOV UR7, 0x3ef3b20a ;  /* 0x3ef3b20a00077882 */ /* 0x000fe20000000000 */
[----:B------:R-:W-:-:S05]  /*0a60*/  DADD R14, R16, -R10 ;  /* 0x00000000100e7229 */ /* 0x000fca000000080a */
[----:B------:R-:W-:Y:S01]  /*0a70*/  DFMA R12, R20, R12, UR6 ;  /* 0x00000006140c7e2b */ /* 0x000fe2000800000c */
[----:B------:R-:W-:Y:S01]  /*0a80*/  UMOV UR6, 0xe4faecd5 ;  /* 0xe4faecd500067882 */ /* 0x000fe20000000000 */
[----:B------:R-:W-:Y:S01]  /*0a90*/  UMOV UR7, 0x3f1745cd ;  /* 0x3f1745cd00077882 */ /* 0x000fe20000000000 */
[----:B------:R-:W-:-:S05]  /*0aa0*/  DADD R14, R14, R14 ;  /* 0x000000000e0e7229 */ /* 0x000fca000000000e */
[----:B------:R-:W-:Y:S01]  /*0ab0*/  DFMA R12, R20, R12, UR6 ;  /* 0x00000006140c7e2b */ /* 0x000fe2000800000c */
[----:B------:R-:W-:Y:S01]  /*0ac0*/  UMOV UR6, 0x258a578b ;  /* 0x258a578b00067882 */ /* 0x000fe20000000000 */
[----:B------:R-:W-:Y:S01]  /*0ad0*/  UMOV UR7, 0x3f3c71c7 ;  /* 0x3f3c71c700077882 */ /* 0x000fe20000000000 */
[----:B------:R-:W-:-:S05]  /*0ae0*/  DFMA R14, R16, -R10, R14 ;  /* 0x8000000a100e722b */ /* 0x000fca000000000e */
[----:B------:R-:W-:Y:S01]  /*0af0*/  DFMA R12, R20, R12, UR6 ;  /* 0x00000006140c7e2b */ /* 0x000fe2000800000c */
[----:B------:R-:W-:Y:S01]  /*0b00*/  UMOV UR6, 0x9242b910 ;  /* 0x9242b91000067882 */ /* 0x000fe20000000000 */
[----:B------:R-:W-:Y:S01]  /*0b10*/  UMOV UR7, 0x3f624924 ;  /* 0x3f62492400077882 */ /* 0x000fe20000000000 */
[----:B------:R-:W-:Y:S02]  /*0b20*/  DMUL R14, R22, R14 ;  /* 0x0000000e160e7228 */ /* 0x000fe40000000000 */
[----:B------:R-:W-:-:S03]  /*0b30*/  DFMA R22, R10, R10, -R26 ;  /* 0x0000000a0a16722b */ /* 0x000fc6000000081a */
[----:B------:R-:W-:Y:S01]  /*0b40*/  DFMA R12, R20, R12, UR6 ;  /* 0x00000006140c7e2b */ /* 0x000fe2000800000c */
[----:B------:R-:W-:Y:S01]  /*0b50*/  UMOV UR6, 0x99999dfb ;  /* 0x99999dfb00067882 */ /* 0x000fe20000000000 */
[----:B------:R-:W-:-:S06]  /*0b60*/  UMOV UR7, 0x3f899999 ;  /* 0x3f89999900077882 */ /* 0x000fcc0000000000 */
[----:B------:R-:W-:Y:S01]  /*0b70*/  DFMA R18, R20, R12, UR6 ;  /* 0x0000000614127e2b */ /* 0x000fe2000800000c */
[----:B------:R-:W-:Y:S01]  /*0b80*/  UMOV UR6, 0x55555555 ;  /* 0x5555555500067882 */ /* 0x000fe20000000000 */
[----:B------:R-:W-:-:S06]  /*0b90*/  UMOV UR7, 0x3fb55555 ;  /* 0x3fb5555500077882 */ /* 0x000fcc0000000000 */
[----:B------:R-:W-:-:S08]  /*0ba0*/  DFMA R12, R20, R18, UR6 ;  /* 0x00000006140c7e2b */ /* 0x000fd00008000012 */
[----:B------:R-:W-:Y:S01]  /*0bb0*/  DADD R16, -R12, UR6 ;  /* 0x000000060c107e29 */ /* 0x000fe20008000100 */
[----:B------:R-:W-:Y:S01]  /*0bc0*/  UMOV UR6, 0xb9e7b0 ;  /* 0x00b9e7b000067882 */ /* 0x000fe20000000000 */
[----:B------:R-:W-:-:S06]  /*0bd0*/  UMOV UR7, 0x3c46a4cb ;  /* 0x3c46a4cb00077882 */ /* 0x000fcc0000000000 */
[----:B------:R-:W-:Y:S02]  /*0be0*/  DFMA R18, R20, R18, R16 ;  /* 0x000000121412722b */ /* 0x000fe40000000010 */
[----:B------:R-:W-:Y:S01]  /*0bf0*/  DMUL R16, R10, R26 ;  /* 0x0000001a0a107228 */ /* 0x000fe20000000000 */
[----:B------:R-:W-:Y:S01]  /*0c00*/  VIADD R21, R15, 0x100000 ;  /* 0x001000000f157836 */ /* 0x000fe20000000000 */
[----:B------:R-:W-:-:S04]  /*0c10*/  MOV R20, R14 ;  /* 0x0000000e00147202 */ /* 0x000fc80000000f00 */
[----:B------:R-:W-:Y:S01]  /*0c20*/  DADD R18, R18, -UR6 ;  /* 0x8000000612127e29 */ /* 0x000fe20008000000 */
[----:B------:R-:W-:Y:S01]  /*0c30*/  UMOV UR6, 0x80000000 ;  /* 0x8000000000067882 */ /* 0x000fe20000000000 */
[C---:B------:R-:W-:Y:S01]  /*0c40*/  DFMA R24, R10.reuse, R26, -R16 ;  /* 0x0000001a0a18722b */ /* 0x040fe20000000810 */
[----:B------:R-:W-:Y:S01]  /*0c50*/  UMOV UR7, 0x43300000 ;  /* 0x4330000000077882 */ /* 0x000fe20000000000 */
[----:B------:R-:W-:-:S04]  /*0c60*/  DFMA R20, R10, R20, R22 ;  /* 0x000000140a14722b */ /* 0x000fc80000000016 */
[----:B------:R-:W-:Y:S02]  /*0c70*/  DADD R22, R12, R18 ;  /* 0x000000000c167229 */ /* 0x000fe40000000012 */
[----:B------:R-:W-:-:S06]  /*0c80*/  DFMA R24, R14, R26, R24 ;  /* 0x0000001a0e18722b */ /* 0x000fcc0000000018 */
[----:B------:R-:W-:Y:S02]  /*0c90*/  DMUL R26, R22, R16 ;  /* 0x00000010161a7228 */ /* 0x000fe40000000000 */
[----:B------:R-:W-:Y:S02]  /*0ca0*/  DFMA R20, R10, R20, R24 ;  /* 0x000000140a14722b */ /* 0x000fe40000000018 */
[----:B------:R-:W-:-:S04]  /*0cb0*/  DADD R24, R12, -R22 ;  /* 0x000000000c187229 */ /* 0x000fc80000000816 */
[----:B------:R-:W-:-:S04]  /*0cc0*/  DFMA R12, R22, R16, -R26 ;  /* 0x00000010160c722b */ /* 0x000fc8000000081a */
[----:B------:R-:W-:-:S04]  /*0cd0*/  DADD R24, R18, R24 ;  /* 0x0000000012187229 */ /* 0x000fc80000000018 */
[----:B------:R-:W-:-:S08]  /*0ce0*/  DFMA R12, R22, R20, R12 ;  /* 0x00000014160c722b */ /* 0x000fd0000000000c */
[----:B------:R-:W-:-:S08]  /*0cf0*/  DFMA R24, R24, R16, R12 ;  /* 0x000000101818722b */ /* 0x000fd0000000000c */
[----:B------:R-:W-:-:S08]  /*0d00*/  DADD R16, R26, R24 ;  /* 0x000000001a107229 */ /* 0x000fd00000000018 */
[--C-:B------:R-:W-:Y:S02]  /*0d10*/  DADD R12, R10, R16.reuse ;  /* 0x000000000a0c7229 */ /* 0x100fe40000000010 */
[----:B------:R-:W-:-:S06]  /*0d20*/  DADD R26, R26, -R16 ;  /* 0x000000001a1a7229 */ /* 0x000fcc0000000810 */
[----:B------:R-:W-:Y:S02]  /*0d30*/  DADD R10, R10, -R12 ;  /* 0x000000000a0a7229 */ /* 0x000fe4000000080c */
[----:B------:R-:W-:-:S06]  /*0d40*/  DADD R26, R24, R26 ;  /* 0x00000000181a7229 */ /* 0x000fcc000000001a */
[----:B------:R-:W-:-:S08]  /*0d50*/  DADD R10, R16, R10 ;  /* 0x00000000100a7229 */ /* 0x000fd0000000000a */
[----:B------:R-:W-:-:S08]  /*0d60*/  DADD R10, R26, R10 ;  /* 0x000000001a0a7229 */ /* 0x000fd0000000000a */
[----:B------:R-:W-:Y:S01]  /*0d70*/  DADD R14, R14, R10 ;  /* 0x000000000e0e7229 */ /* 0x000fe2000000000a */
[----:B------:R-:W-:Y:S01]  /*0d80*/  LOP3.LUT R10, R8, 0x80000000, RZ, 0x3c, !PT ;  /* 0x80000000080a7812 */ /* 0x000fe200078e3cff */
[----:B------:R-:W-:-:S06]  /*0d90*/  IMAD.MOV.U32 R11, RZ, RZ, 0x43300000 ;  /* 0x43300000ff0b7424 */ /* 0x000fcc00078e00ff */
[----:B------:R-:W-:Y:S02]  /*0da0*/  DADD R16, R12, R14 ;  /* 0x000000000c107229 */ /* 0x000fe4000000000e */
[----:B------:R-:W-:Y:S01]  /*0db0*/  DADD R10, R10, -UR6 ;  /* 0x800000060a0a7e29 */ /* 0x000fe20008000000 */
[----:B------:R-:W-:Y:S01]  /*0dc0*/  UMOV UR6, 0xfefa39ef ;  /* 0xfefa39ef00067882 */ /* 0x000fe20000000000 */
[----:B------:R-:W-:-:S04]  /*0dd0*/  UMOV UR7, 0x3fe62e42 ;  /* 0x3fe62e4200077882 */ /* 0x000fc80000000000 */
[--C-:B------:R-:W-:Y:S02]  /*0de0*/  DADD R12, R12, -R16.reuse ;  /* 0x000000000c0c7229 */ /* 0x100fe40000000810 */
[----:B------:R-:W-:-:S06]  /*0df0*/  DFMA R8, R10, UR6, R16 ;  /* 0x000000060a087c2b */ /* 0x000fcc0008000010 */
[----:B------:R-:W-:Y:S02]  /*0e00*/  DADD R12, R14, R12 ;  /* 0x000000000e0c7229 */ /* 0x000fe4000000000c */
[----:B------:R-:W-:-:S08]  /*0e10*/  DFMA R18, R10, -UR6, R8 ;  /* 0x800000060a127c2b */ /* 0x000fd00008000008 */
[----:B------:R-:W-:-:S08]  /*0e20*/  DADD R18, -R16, R18 ;  /* 0x0000000010127229 */ /* 0x000fd00000000112 */
[----:B------:R-:W-:-:S08]  /*0e30*/  DADD R12, R12, -R18 ;  /* 0x000000000c0c7229 */ /* 0x000fd00000000812 */
[----:B------:R-:W-:-:S08]  /*0e40*/  DFMA R12, R10, UR8, R12 ;  /* 0x000000080a0c7c2b */ /* 0x000fd0000800000c */
[----:B------:R-:W-:-:S08]  /*0e50*/  DADD R10, R8, R12 ;  /* 0x00000000080a7229 */ /* 0x000fd0000000000c */
[----:B------:R-:W-:Y:S02]  /*0e60*/  DADD R14, R8, -R10 ;  /* 0x00000000080e7229 */ /* 0x000fe4000000080a */
[----:B------:R-:W-:-:S06]  /*0e70*/  DMUL R8, R10, 2 ;  /* 0x400000000a087828 */ /* 0x000fcc0000000000 */
[----:B------:R-:W-:Y:S02]  /*0e80*/  DADD R14, R12, R14 ;  /* 0x000000000c0e7229 */ /* 0x000fe4000000000e */
[----:B------:R-:W-:Y:S01]  /*0e90*/  DFMA R10, R10, 2, -R8 ;  /* 0x400000000a0a782b */ /* 0x000fe20000000808 */
[----:B------:R-:W-:Y:S01]  /*0ea0*/  MOV R12, 0x652b82fe ;  /* 0x652b82fe000c7802 */ /* 0x000fe20000000f00 */
[----:B------:R-:W-:-:S06]  /*0eb0*/  IMAD.MOV.U32 R13, RZ, RZ, 0x3ff71547 ;  /* 0x3ff71547ff0d7424 */ /* 0x000fcc00078e00ff */
[----:B------:R-:W-:-:S08]  /*0ec0*/  DFMA R14, R14, 2, R10 ;  /* 0x400000000e0e782b */ /* 0x000fd0000000000a */
[----:B------:R-:W-:-:S08]  /*0ed0*/  DADD R10, R8, R14 ;  /* 0x00000000080a7229 */ /* 0x000fd0000000000e */
[----:B------:R-:W-:Y:S02]  /*0ee0*/  DFMA R12, R10, R12, 6.75539944105574400000e+15 ;  /* 0x433800000a0c742b */ /* 0x000fe4000000000c */
[----:B------:R-:W-:Y:S01]  /*0ef0*/  FSETP.GEU.AND P0, PT, |R11|, 4.1917929649353027344, PT ;  /* 0x4086232b0b00780b */ /* 0x000fe20003f0e200 */
[----:B------:R-:W-:-:S05]  /*0f00*/  DADD R8, R8, -R10 ;  /* 0x0000000008087229 */ /* 0x000fca000000080a */
[----:B------:R-:W-:-:S03]  /*0f10*/  DADD R16, R12, -6.75539944105574400000e+15 ;  /* 0xc33800000c107429 */ /* 0x000fc60000000000 */
[----:B------:R-:W-:-:S05]  /*0f20*/  DADD R14, R14, R8 ;  /* 0x000000000e0e7229 */ /* 0x000fca0000000008 */
[----:B------:R-:W-:Y:S01]  /*0f30*/  DFMA R18, R16, -UR6, R10 ;  /* 0x8000000610127c2b */ /* 0x000fe2000800000a */
[----:B------:R-:W-:Y:S01]  /*0f40*/  UMOV UR6, 0x3b39803f ;  /* 0x3b39803f00067882 */ /* 0x000fe20000000000 */
[----:B------:R-:W-:-:S06]  /*0f50*/  UMOV UR7, 0x3c7abc9e ;  /* 0x3c7abc9e00077882 */ /* 0x000fcc0000000000 */
[----:B------:R-:W-:Y:S01]  /*0f60*/  DFMA R16, R16, -UR6, R18 ;  /* 0x8000000610107c2b */ /* 0x000fe20008000012 */
[----:B------:R-:W-:Y:S01]  /*0f70*/  UMOV UR6, 0x69ce2bdf ;  /* 0x69ce2bdf00067882 */ /* 0x000fe20000000000 */
[----:B------:R-:W-:Y:S01]  /*0f80*/  IMAD.MOV.U32 R18, RZ, RZ, -0x35dec16 ;  /* 0xfca213eaff127424 */ /* 0x000fe200078e00ff */
[----:B------:R-:W-:Y:S01]  /*0f90*/  MOV R19, 0x3e928af3 ;  /* 0x3e928af300137802 */ /* 0x000fe20000000f00 */
[----:B------:R-:W-:-:S05]  /*0fa0*/  UMOV UR7, 0x3e5ade15 ;  /* 0x3e5ade1500077882 */ /* 0x000fca0000000000 */
[----:B------:R-:W-:Y:S01]  /*0fb0*/  DFMA R18, R16, UR6, R18 ;  /* 0x0000000610127c2b */ /* 0x000fe20008000012 */
[----:B------:R-:W-:Y:S01]  /*0fc0*/  UMOV UR6, 0x62401315 ;  /* 0x6240131500067882 */ /* 0x000fe20000000000 */
[----:B------:R-:W-:-:S06]  /*0fd0*/  UMOV UR7, 0x3ec71dee ;  /* 0x3ec71dee00077882 */ /* 0x000fcc0000000000 */
[----:B------:R-:W-:Y:S01]  /*0fe0*/  DFMA R18, R16, R18, UR6 ;  /* 0x0000000610127e2b */ /* 0x000fe20008000012 */
        /* <DEDUP_REMOVED lines=20> */
[----:B------:R-:W-:-:S08]  /*1130*/  DFMA R18, R16, R18, UR6 ;  /* 0x0000000610127e2b */ /* 0x000fd00008000012 */
[----:B------:R-:W-:-:S08]  /*1140*/  DFMA R18, R16, R18, 1 ;  /* 0x3ff000001012742b */ /* 0x000fd00000000012 */
[----:B------:R-:W-:-:S10]  /*1150*/  DFMA R16, R16, R18, 1 ;  /* 0x3ff000001010742b */ /* 0x000fd40000000012 */
[----:B------:R-:W-:Y:S02]  /*1160*/  IMAD R9, R12, 0x100000, R17 ;  /* 0x001000000c097824 */ /* 0x000fe400078e0211 */
[----:B------:R-:W-:Y:S01]  /*1170*/  IMAD.MOV.U32 R8, RZ, RZ, R16 ;  /* 0x000000ffff087224 */ /* 0x000fe200078e0010 */
[----:B------:R-:W-:Y:S06]  /*1180*/  @!P0 BRA `(.L_x_9) ;  /* 0x0000000000308947 */ /* 0x000fec0003800000 */
[----:B------:R-:W-:Y:S01]  /*1190*/  FSETP.GEU.AND P1, PT, |R11|, 4.2275390625, PT ;  /* 0x408748000b00780b */ /* 0x000fe20003f2e200 */
[C---:B------:R-:W-:Y:S02]  /*11a0*/  DADD R8, R10.reuse, +INF ;  /* 0x7ff000000a087429 */ /* 0x040fe40000000000 */
[----:B------:R-:W-:-:S08]  /*11b0*/  DSETP.GEU.AND P0, PT, R10, RZ, PT ;  /* 0x000000ff0a00722a */ /* 0x000fd00003f0e000 */
[----:B------:R-:W-:Y:S02]  /*11c0*/  FSEL R8, R8, RZ, P0 ;  /* 0x000000ff08087208 */ /* 0x000fe40000000000 */
[----:B------:R-:W-:Y:S02]  /*11d0*/  @!P1 LEA.HI R3, R12, R12, RZ, 0x1 ;  /* 0x0000000c0c039211 */ /* 0x000fe400078f08ff */
[----:B------:R-:W-:Y:S02]  /*11e0*/  FSEL R9, R9, RZ, P0 ;  /* 0x000000ff09097208 */ /* 0x000fe40000000000 */
[----:B------:R-:W-:-:S04]  /*11f0*/  @!P1 SHF.R.S32.HI R3, RZ, 0x1, R3 ;  /* 0x00000001ff039819 */ /* 0x000fc80000011403 */
[----:B------:R-:W-:Y:S01]  /*1200*/  @!P1 IADD3 R10, PT, PT, R12, -R3, RZ ;  /* 0x800000030c0a9210 */ /* 0x000fe20007ffe0ff */
[----:B------:R-:W-:-:S03]  /*1210*/  @!P1 IMAD R17, R3, 0x100000, R17 ;  /* 0x0010000003119824 */ /* 0x000fc600078e0211 */
[----:B------:R-:W-:Y:S01]  /*1220*/  @!P1 LEA R11, R10, 0x3ff00000, 0x14 ;  /* 0x3ff000000a0b9811 */ /* 0x000fe200078ea0ff */
[----:B------:R-:W-:-:S06]  /*1230*/  @!P1 IMAD.MOV.U32 R10, RZ, RZ, RZ ;  /* 0x000000ffff0a9224 */ /* 0x000fcc00078e00ff */
[----:B------:R-:W-:-:S11]  /*1240*/  @!P1 DMUL R8, R16, R10 ;  /* 0x0000000a10089228 */ /* 0x000fd60000000000 */
.L_x_9:
[----:B------:R-:W-:Y:S01]  /*1250*/  DFMA R14, R14, R8, R8 ;  /* 0x000000080e0e722b */ /* 0x000fe20000000008 */
[----:B------:R-:W-:Y:S01]  /*1260*/  MOV R10, R0 ;  /* 0x00000000000a7202 */ /* 0x000fe20000000f00 */
[----:B------:R-:W-:Y:S01]  /*1270*/  DSETP.NEU.AND P0, PT, |R8|, +INF , PT ;  /* 0x7ff000000800742a */ /* 0x000fe20003f0d200 */
[----:B------:R-:W-:-:S07]  /*1280*/  IMAD.MOV.U32 R11, RZ, RZ, 0x0 ;  /* 0x00000000ff0b7424 */ /* 0x000fce00078e00ff */
[----:B------:R-:W-:Y:S02]  /*1290*/  FSEL R8, R8, R14, !P0 ;  /* 0x0000000e08087208 */ /* 0x000fe40004000000 */
[----:B------:R-:W-:Y:S01]  /*12a0*/  FSEL R9, R9, R15, !P0 ;  /* 0x0000000f09097208 */ /* 0x000fe20004000000 */
[----:B------:R-:W-:Y:S06]  /*12b0*/  RET.REL.NODEC R10 `(_Z13LAPLACIAN_ODDiddPdS_S_) ;  /* 0xffffffec0a507950 */ /* 0x000fec0003c3ffff */
.L_x_10:
        /* <DEDUP_REMOVED lines=12> */
.L_x_63:


//--------------------- .text._Z14LAPLACIAN_EVENiddPdS_S_ --------------------------
	.section	.text._Z14LAPLACIAN_EVENiddPdS_S_,"ax",@progbits
	.align	128
        .global         _Z14LAPLACIAN_EVENiddPdS_S_
        .type           _Z14LAPLACIAN_EVENiddPdS_S_,@function
        .size           _Z14LAPLACIAN_EVENiddPdS_S_,(.L_x_64 - _Z14LAPLACIAN_EVENiddPdS_S_)
        .other          _Z14LAPLACIAN_EVENiddPdS_S_,@"STO_CUDA_ENTRY STV_DEFAULT"
_Z14LAPLACIAN_EVENiddPdS_S_:
.text._Z14LAPLACIAN_EVENiddPdS_S_:
        /* <DEDUP_REMOVED lines=21> */
[----:B------:R-:W-:-:S13]  /*0150*/  ISETP.NE.AND P0, PT, R0, RZ, PT ;  /* 0x000000ff0000720c */ /* 0x000fda0003f05270 */
        /* <DEDUP_REMOVED lines=19> */
[----:B------:R-:W-:Y:S01]  /*0290*/  IMAD.MOV.U32 R16, RZ, RZ, R14 ;  /* 0x000000ffff107224 */ /* 0x000fe200078e000e */
[----:B------:R-:W-:-:S07]  /*02a0*/  MOV R3, R15 ;  /* 0x0000000f00037202 */ /* 0x000fce0000000f00 */
[----:B------:R-:W-:Y:S05]  /*02b0*/  CALL.REL.NOINC `($_Z14LAPLACIAN_EVENiddPdS_S_$__internal_accurate_pow) ;  /* 0x0000000400587944 */ /* 0x000fea0003c00000 */
[----:B------:R-:W-:Y:S05]  /*02c0*/  BSYNC.RECONVERGENT B0 ;  /* 0x0000000000007941 */ /* 0x000fea0003800200 */
.L_x_14:
        /* <DEDUP_REMOVED lines=16> */
.L_x_15:
        /* <DEDUP_REMOVED lines=8> */
.L_x_13:
[----:B------:R-:W0:Y:S02]  /*0450*/  LDC.64 R4, c[0x0][0x3a8] ;  /* 0x0000ea00ff047b82 */ /* 0x000e240000000a00 */
[----:B0-----:R-:W-:-:S05]  /*0460*/  IMAD.WIDE R4, R2, 0x8, R4 ;  /* 0x0000000802047825 */ /* 0x001fca00078e0204 */
[----:B------:R-:W-:Y:S01]  /*0470*/  STG.E.64 desc[UR4][R4.64], RZ ;  /* 0x000000ff04007986 */ /* 0x000fe2000c101b04 */
[----:B------:R-:W-:Y:S05]  /*0480*/  EXIT ;  /* 0x000000000000794d */ /* 0x000fea0003800000 */
.L_x_12:
[----:B------:R-:W-:-:S05]  /*0490*/  VIADD R3, R15, 0xffffffff ;  /* 0xffffffff0f037836 */ /* 0x000fca0000000000 */
[----:B------:R-:W-:-:S13]  /*04a0*/  ISETP.NE.AND P0, PT, R0, R3, PT ;  /* 0x000000030000720c */ /* 0x000fda0003f05270 */
        /* <DEDUP_REMOVED lines=21> */
[----:B------:R-:W-:Y:S05]  /*0600*/  CALL.REL.NOINC `($_Z14LAPLACIAN_EVENiddPdS_S_$__internal_accurate_pow) ;  /* 0x0000000000847944 */ /* 0x000fea0003c00000 */
[----:B------:R-:W-:Y:S05]  /*0610*/  BSYNC.RECONVERGENT B0 ;  /* 0x0000000000007941 */ /* 0x000fea0003800200 */
.L_x_17:
        /* <DEDUP_REMOVED lines=16> */
.L_x_18:
        /* <DEDUP_REMOVED lines=8> */
.L_x_16:
[----:B------:R-:W0:Y:S02]  /*07a0*/  LDC.64 R4, c[0x0][0x3a8] ;  /* 0x0000ea00ff047b82 */ /* 0x000e240000000a00 */
[----:B0-----:R-:W-:-:S05]  /*07b0*/  IMAD.WIDE R4, R2, 0x8, R4 ;  /* 0x0000000802047825 */ /* 0x001fca00078e0204 */
[----:B------:R-:W-:Y:S01]  /*07c0*/  STG.E.64 desc[UR4][R4.64], RZ ;  /* 0x000000ff04007986 */ /* 0x000fe2000c101b04 */
[----:B------:R-:W-:Y:S05]  /*07d0*/  EXIT ;  /* 0x000000000000794d */ /* 0x000fea0003800000 */
.L_x_11:
[----:B------:R-:W0:Y:S02]  /*07e0*/  LDC.64 R4, c[0x0][0x3a8] ;  /* 0x0000ea00ff047b82 */ /* 0x000e240000000a00 */
[----:B0-----:R-:W-:-:S05]  /*07f0*/  IMAD.WIDE R4, R2, 0x8, R4 ;  /* 0x0000000802047825 */ /* 0x001fca00078e0204 */
[----:B------:R-:W-:Y:S01]  /*0800*/  STG.E.64 desc[UR4][R4.64], RZ ;  /* 0x000000ff04007986 */ /* 0x000fe2000c101b04 */
[----:B------:R-:W-:Y:S05]  /*0810*/  EXIT ;  /* 0x000000000000794d */ /* 0x000fea0003800000 */
        .type           $_Z14LAPLACIAN_EVENiddPdS_S_$__internal_accurate_pow,@function
        .size           $_Z14LAPLACIAN_EVENiddPdS_S_$__internal_accurate_pow,(.L_x_64 - $_Z14LAPLACIAN_EVENiddPdS_S_$__internal_accurate_pow)
$_Z14LAPLACIAN_EVENiddPdS_S_$__internal_accurate_pow:
        /* <DEDUP_REMOVED lines=163> */
.L_x_19:
[----:B------:R-:W-:Y:S01]  /*1250*/  DFMA R14, R14, R8, R8 ;  /* 0x000000080e0e722b */ /* 0x000fe20000000008 */
[----:B------:R-:W-:Y:S01]  /*1260*/  MOV R10, R0 ;  /* 0x00000000000a7202 */ /* 0x000fe20000000f00 */
[----:B------:R-:W-:Y:S01]  /*1270*/  DSETP.NEU.AND P0, PT, |R8|, +INF , PT ;  /* 0x7ff000000800742a */ /* 0x000fe20003f0d200 */
[----:B------:R-:W-:-:S07]  /*1280*/  IMAD.MOV.U32 R11, RZ, RZ, 0x0 ;  /* 0x00000000ff0b7424 */ /* 0x000fce00078e00ff */
[----:B------:R-:W-:Y:S02]  /*1290*/  FSEL R8, R8, R14, !P0 ;  /* 0x0000000e08087208 */ /* 0x000fe40004000000 */
[----:B------:R-:W-:Y:S01]  /*12a0*/  FSEL R9, R9, R15, !P0 ;  /* 0x0000000f09097208 */ /* 0x000fe20004000000 */
[----:B------:R-:W-:Y:S06]  /*12b0*/  RET.REL.NODEC R10 `(_Z14LAPLACIAN_EVENiddPdS_S_) ;  /* 0xffffffec0a507950 */ /* 0x000fec0003c3ffff */
.L_x_20:
        /* <DEDUP_REMOVED lines=12> */
.L_x_64:


//--------------------- .text._Z24EVALUATE_ERROR_BLOCK_ODDiPdS_S_S_ --------------------------
	.section	.text._Z24EVALUATE_ERROR_BLOCK_ODDiPdS_S_S_,"ax",@progbits
	.align	128
        .global         _Z24EVALUATE_ERROR_BLOCK_ODDiPdS_S_S_
        .type           _Z24EVALUATE_ERROR_BLOCK_ODDiPdS_S_S_,@function
        .size           _Z24EVALUATE_ERROR_BLOCK_ODDiPdS_S_S_,(.L_x_65 - _Z24EVALUATE_ERROR_BLOCK_ODDiPdS_S_S_)
        .other          _Z24EVALUATE_ERROR_BLOCK_ODDiPdS_S_S_,@"STO_CUDA_ENTRY STV_DEFAULT"
_Z24EVALUATE_ERROR_BLOCK_ODDiPdS_S_S_:
.text._Z24EVALUATE_ERROR_BLOCK_ODDiPdS_S_S_:
[----:B------:R-:W-:Y:S01]  /*0000*/  LDC R1, c[0x0][0x37c] ;  /* 0x0000df00ff017b82 */ /* 0x000fe20000000800 */
[----:B------:R-:W0:Y:S07]  /*0010*/  S2R R7, SR_TID.Y ;  /* 0x0000000000077919 */ /* 0x000e2e0000002200 */
[----:B------:R-:W1:Y:S01]  /*0020*/  LDC R14, c[0x0][0x380] ;  /* 0x0000e000ff0e7b82 */ /* 0x000e620000000800 */
[----:B------:R-:W-:Y:S01]  /*0030*/  UMOV UR4, 0x400 ;  /* 0x0000040000047882 */ /* 0x000fe20000000000 */
[----:B------:R-:W2:Y:S01]  /*0040*/  LDCU.64 UR6, c[0x0][0x358] ;  /* 0x00006b00ff0677ac */ /* 0x000ea20008000a00 */
[----:B------:R-:W0:Y:S01]  /*0050*/  S2R R2, SR_CTAID.Y ;  /* 0x0000000000027919 */ /* 0x000e220000002600 */
[----:B------:R-:W-:Y:S01]  /*0060*/  BSSY.RECONVERGENT B0, `(.L_x_21) ;  /* 0x000007b000007945 */ /* 0x000fe20003800200 */
[----:B------:R-:W3:Y:S03]  /*0070*/  S2R R6, SR_TID.X ;  /* 0x0000000000067919 */ /* 0x000ee60000002100 */
[----:B------:R-:W3:Y:S01]  /*0080*/  LDC R3, c[0x0][0x360] ;  /* 0x0000d800ff037b82 */ /* 0x000ee20000000800 */
[----:B------:R-:W0:Y:S07]  /*0090*/  LDCU UR9, c[0x0][0x364] ;  /* 0x00006c80ff0977ac */ /* 0x000e2e0008000800 */
[----:B------:R-:W4:Y:S01]  /*00a0*/  S2UR UR5, SR_CgaCtaId ;  /* 0x00000000000579c3 */ /* 0x000f220000008800 */
[----:B-1----:R-:W-:-:S07]  /*00b0*/  VIADD R5, R14, 0xffffffff ;  /* 0xffffffff0e057836 */ /* 0x002fce0000000000 */
[----:B------:R-:W1:Y:S01]  /*00c0*/  S2UR UR8, SR_CTAID.X ;  /* 0x00000000000879c3 */ /* 0x000e620000002500 */
[----:B------:R-:W-:Y:S01]  /*00d0*/  LEA.HI R14, R14, R14, RZ, 0x1 ;  /* 0x0000000e0e0e7211 */ /* 0x000fe200078f08ff */
[----:B0-----:R-:W-:Y:S02]  /*00e0*/  IMAD R0, R2, UR9, R7 ;  /* 0x0000000902007c24 */ /* 0x001fe4000f8e0207 */
[----:B---3--:R-:W-:-:S03]  /*00f0*/  IMAD R4, R3, R7, R6 ;  /* 0x0000000703047224 */ /* 0x008fc600078e0206 */
[----:B------:R-:W-:Y:S01]  /*0100*/  ISETP.NE.AND P0, PT, R0, R5, PT ;  /* 0x000000050000720c */ /* 0x000fe20003f05270 */
[----:B----4-:R-:W-:-:S03]  /*0110*/  ULEA UR4, UR5, UR4, 0x18 ;  /* 0x0000000405047291 */ /* 0x010fc6000f8ec0ff */
[----:B------:R-:W-:-:S03]  /*0120*/  ISETP.EQ.OR P0, PT, R0, RZ, !P0 ;  /* 0x000000ff0000720c */ /* 0x000fc60004702670 */
[----:B------:R-:W-:-:S10]  /*0130*/  LEA R5, R4, UR4, 0x3 ;  /* 0x0000000404057c11 */ /* 0x000fd4000f8e18ff */
[----:B-12---:R-:W-:Y:S05]  /*0140*/  @P0 BRA `(.L_x_22) ;  /* 0x0000000400ac0947 */ /* 0x006fea0003800000 */
[----:B------:R-:W-:Y:S02]  /*0150*/  LOP3.LUT R7, R0, 0x1, RZ, 0xc0, !PT ;  /* 0x0000000100077812 */ /* 0x000fe400078ec0ff */
[----:B------:R-:W-:Y:S02]  /*0160*/  SHF.R.S32.HI R14, RZ, 0x1, R14 ;  /* 0x00000001ff0e7819 */ /* 0x000fe4000001140e */
[----:B------:R-:W-:Y:S01]  /*0170*/  ISETP.NE.U32.AND P0, PT, R7, 0x1, PT ;  /* 0x000000010700780c */ /* 0x000fe20003f05070 */
[----:B------:R-:W-:-:S04]  /*0180*/  IMAD R7, R3, UR8, R6 ;  /* 0x0000000803077c24 */ /* 0x000fc8000f8e0206 */
[----:B------:R-:W-:-:S08]  /*0190*/  IMAD R0, R0, R14, R7 ;  /* 0x0000000e00007224 */ /* 0x000fd000078e0207 */
[----:B------:R-:W-:Y:S05]  /*01a0*/  @!P0 BRA `(.L_x_23) ;  /* 0x0000000000cc8947 */ /* 0x000fea0003800000 */
[----:B------:R-:W-:-:S05]  /*01b0*/  VIADD R6, R14, 0xffffffff ;  /* 0xffffffff0e067836 */ /* 0x000fca0000000000 */
[----:B------:R-:W-:-:S13]  /*01c0*/  ISETP.NE.AND P0, PT, R7, R6, PT ;  /* 0x000000060700720c */ /* 0x000fda0003f05270 */
[----:B------:R-:W-:Y:S05]  /*01d0*/  @!P0 BRA `(.L_x_24) ;  /* 0x0000000000b88947 */ /* 0x000fea0003800000 */
[----:B------:R-:W0:Y:S08]  /*01e0*/  LDC.64 R18, c[0x0][0x398] ;  /* 0x0000e600ff127b82 */ /* 0x000e300000000a00 */
[----:B------:R-:W1:Y:S01]  /*01f0*/  LDC.64 R12, c[0x0][0x390] ;  /* 0x0000e400ff0c7b82 */ /* 0x000e620000000a00 */
[----:B------:R-:W-:-:S07]  /*0200*/  IMAD.MOV R17, RZ, RZ, -R14 ;  /* 0x000000ffff117224 */ /* 0x000fce00078e0a0e */
[----:B------:R-:W2:Y:S01]  /*0210*/  LDC.64 R8, c[0x0][0x388] ;  /* 0x0000e200ff087b82 */ /* 0x000ea20000000a00 */
[----:B0-----:R-:W-:-:S05]  /*0220*/  IMAD.WIDE R18, R0, 0x8, R18 ;  /* 0x0000000800127825 */ /* 0x001fca00078e0212 */
[----:B------:R-:W3:Y:S01]  /*0230*/  LDG.E.64 R10, desc[UR6][R18.64] ;  /* 0x00000006120a7981 */ /* 0x000ee2000c1e1b00 */
[----:B------:R-:W-:-:S03]  /*0240*/  IMAD.WIDE R20, R14, 0x8, R18 ;  /* 0x000000080e147825 */ /* 0x000fc600078e0212 */
[----:B------:R-:W3:Y:S01]  /*0250*/  LDG.E.64 R6, desc[UR6][R18.64+0x8] ;  /* 0x0000080612067981 */ /* 0x000ee2000c1e1b00 */
[----:B------:R-:W-:-:S03]  /*0260*/  IMAD.WIDE R16, R17, 0x8, R18 ;  /* 0x0000000811107825 */ /* 0x000fc600078e0212 */
[----:B------:R-:W4:Y:S01]  /*0270*/  LDG.E.64 R14, desc[UR6][R20.64] ;  /* 0x00000006140e7981 */ /* 0x000f22000c1e1b00 */
[----:B-1----:R-:W-:-:S03]  /*0280*/  IMAD.WIDE R12, R0, 0x8, R12 ;  /* 0x00000008000c7825 */ /* 0x002fc600078e020c */
[----:B------:R-:W5:Y:S01]  /*0290*/  LDG.E.64 R16, desc[UR6][R16.64] ;  /* 0x0000000610107981 */ /* 0x000f62000c1e1b00 */
[----:B--2---:R-:W-:-:S03]  /*02a0*/  IMAD.WIDE R8, R0, 0x8, R8 ;  /* 0x0000000800087825 */ /* 0x004fc600078e0208 */
[----:B------:R-:W2:Y:S04]  /*02b0*/  LDG.E.64 R12, desc[UR6][R12.64] ;  /* 0x000000060c0c7981 */ /* 0x000ea8000c1e1b00 */
[----:B------:R-:W2:Y:S01]  /*02c0*/  LDG.E.64 R8, desc[UR6][R8.64] ;  /* 0x0000000608087981 */ /* 0x000ea2000c1e1b00 */
[----:B------:R-:W-:Y:S01]  /*02d0*/  BSSY.RECONVERGENT B1, `(.L_x_25) ;  /* 0x0000009000017945 */ /* 0x000fe20003800200 */
[----:B------:R-:W-:Y:S01]  /*02e0*/  MOV R0, 0x360 ;  /* 0x0000036000007802 */ /* 0x000fe20000000f00 */
[----:B---3--:R-:W-:-:S08]  /*02f0*/  DADD R6, R10, R6 ;  /* 0x000000000a067229 */ /* 0x008fd00000000006 */
[----:B----4-:R-:W-:-:S08]  /*0300*/  DADD R6, R6, R14 ;  /* 0x0000000006067229 */ /* 0x010fd0000000000e */
[----:B-----5:R-:W-:-:S08]  /*0310*/  DADD R6, R6, R16 ;  /* 0x0000000006067229 */ /* 0x020fd00000000010 */
[----:B--2---:R-:W-:-:S08]  /*0320*/  DFMA R6, R12, -4, R6 ;  /* 0xc01000000c06782b */ /* 0x004fd00000000006 */
[----:B------:R-:W-:-:S08]  /*0330*/  DADD R24, R6, -R8 ;  /* 0x0000000006187229 */ /* 0x000fd00000000808 */
[----:B------:R-:W-:-:S11]  /*0340*/  DADD R26, -RZ, |R24| ;  /* 0x00000000ff1a7229 */ /* 0x000fd60000000518 */
[----:B------:R-:W-:Y:S05]  /*0350*/  CALL.REL.NOINC `($_Z24EVALUATE_ERROR_BLOCK_ODDiPdS_S_S_$__internal_accurate_pow) ;  /* 0x00000004009c7944 */ /* 0x000fea0003c00000 */
[----:B------:R-:W-:Y:S05]  /*0360*/  BSYNC.RECONVERGENT B1 ;  /* 0x0000000000017941 */ /* 0x000fea0003800200 */
.L_x_25:
[C---:B------:R-:W-:Y:S01]  /*0370*/  DADD R6, R24.reuse, 2 ;  /* 0x4000000018067429 */ /* 0x040fe20000000000 */
[----:B------:R-:W-:Y:S01]  /*0380*/  BSSY.RECONVERGENT B1, `(.L_x_26) ;  /* 0x000000f000017945 */ /* 0x000fe20003800200 */
[C---:B------:R-:W-:Y:S02]  /*0390*/  DSETP.NEU.AND P1, PT, R24.reuse, RZ, PT ;  /* 0x000000ff1800722a */ /* 0x040fe40003f2d000 */
[----:B------:R-:W-:-:S06]  /*03a0*/  DSETP.NEU.AND P0, PT, R24, 1, PT ;  /* 0x3ff000001800742a */ /* 0x000fcc0003f0d000 */
[----:B------:R-:W-:Y:S02]  /*03b0*/  LOP3.LUT R6, R7, 0x7ff00000, RZ, 0xc0, !PT ;  /* 0x7ff0000007067812 */ /* 0x000fe400078ec0ff */
[----:B------:R-:W-:Y:S02]  /*03c0*/  MOV R7, R9 ;  /* 0x0000000900077202 */ /* 0x000fe40000000f00 */
[----:B------:R-:W-:Y:S01]  /*03d0*/  ISETP.NE.AND P2, PT, R6, 0x7ff00000, PT ;  /* 0x7ff000000600780c */ /* 0x000fe20003f45270 */
[----:B------:R-:W-:Y:S01]  /*03e0*/  IMAD.MOV.U32 R6, RZ, RZ, R8 ;  /* 0x000000ffff067224 */ /* 0x000fe200078e0008 */
[----:B------:R-:W-:-:S11]  /*03f0*/  @!P1 CS2R R6, SRZ ;  /* 0x0000000000069805 */ /* 0x000fd6000001ff00 */
[----:B------:R-:W-:Y:S05]  /*0400*/  @P2 BRA `(.L_x_27) ;  /* 0x0000000000182947 */ /* 0x000fea0003800000 */
[----:B------:R-:W-:-:S14]  /*0410*/  DSETP.NAN.AND P1, PT, R24, R24, PT ;  /* 0x000000181800722a */ /* 0x000fdc0003f28000 */
[----:B------:R-:W-:Y:S01]  /*0420*/  @P1 DADD R6, R24, 2 ;  /* 0x4000000018061429 */ /* 0x000fe20000000000 */
[----:B------:R-:W-:Y:S10]  /*0430*/  @P1 BRA `(.L_x_27) ;  /* 0x00000000000c1947 */ /* 0x000ff40003800000 */
[----:B------:R-:W-:-:S14]  /*0440*/  DSETP.NEU.AND P1, PT, |R24|, +INF , PT ;  /* 0x7ff000001800742a */ /* 0x000fdc0003f2d200 */
[----:B------:R-:W-:Y:S02]  /*0450*/  @!P1 IMAD.MOV.U32 R6, RZ, RZ, 0x0 ;  /* 0x00000000ff069424 */ /* 0x000fe400078e00ff */
[----:B------:R-:W-:-:S07]  /*0460*/  @!P1 IMAD.MOV.U32 R7, RZ, RZ, 0x7ff00000 ;  /* 0x7ff00000ff079424 */ /* 0x000fce00078e00ff */
.L_x_27:
[----:B------:R-:W-:Y:S05]  /*0470*/  BSYNC.RECONVERGENT B1 ;  /* 0x0000000000017941 */ /* 0x000fea0003800200 */
.L_x_26:
[----:B------:R-:W-:Y:S02]  /*0480*/  FSEL R6, R6, RZ, P0 ;  /* 0x000000ff06067208 */ /* 0x000fe40000000000 */
[----:B------:R-:W-:-:S05]  /*0490*/  FSEL R7, R7, 1.875, P0 ;  /* 0x3ff0000007077808 */ /* 0x000fca0000000000 */
[----:B------:R1:W-:Y:S01]  /*04a0*/  STS.64 [R5], R6 ;  /* 0x0000000605007388 */ /* 0x0003e20000000a00 */
[----:B------:R-:W-:Y:S05]  /*04b0*/  BRA `(.L_x_28) ;  /* 0x0000000000d47947 */ /* 0x000fea0003800000 */
.L_x_24:
[----:B------:R0:W-:Y:S01]  /*04c0*/  STS.64 [R5], RZ ;  /* 0x000000ff05007388 */ /* 0x0001e20000000a00 */
[----:B------:R-:W-:Y:S05]  /*04d0*/  BRA `(.L_x_28) ;  /* 0x0000000000cc7947 */ /* 0x000fea0003800000 */
.L_x_23:
[----:B------:R-:W-:-:S13]  /*04e0*/  ISETP.NE.AND P0, PT, R7, RZ, PT ;  /* 0x000000ff0700720c */ /* 0x000fda0003f05270 */
[----:B------:R-:W-:Y:S05]  /*04f0*/  @!P0 BRA `(.L_x_29) ;  /* 0x0000000000b88947 */ /* 0x000fea0003800000 */
[----:B------:R-:W0:Y:S01]  /*0500*/  LDC.64 R6, c[0x0][0x398] ;  /* 0x0000e600ff067b82 */ /* 0x000e220000000a00 */
[----:B------:R-:W-:-:S07]  /*0510*/  IMAD.MOV R23, RZ, RZ, -R14 ;  /* 0x000000ffff177224 */ /* 0x000fce00078e0a0e */
[----:B------:R-:W1:Y:S01]  /*0520*/  LDC.64 R16, c[0x0][0x388] ;  /* 0x0000e200ff107b82 */ /* 0x000e620000000a00 */
[----:B0-----:R-:W-:-:S07]  /*0530*/  IMAD.WIDE R18, R0, 0x8, R6 ;  /* 0x0000000800127825 */ /* 0x001fce00078e0206 */
[----:B------:R-:W0:Y:S01]  /*0540*/  LDC.64 R6, c[0x0][0x390] ;  /* 0x0000e400ff067b82 */ /* 0x000e220000000a00 */
[----:B------:R-:W2:Y:S01]  /*0550*/  LDG.E.64 R10, desc[UR6][R18.64+-0x8] ;  /* 0xfffff806120a7981 */ /* 0x000ea2000c1e1b00 */
[----:B------:R-:W-:-:S03]  /*0560*/  IMAD.WIDE R20, R14, 0x8, R18 ;  /* 0x000000080e147825 */ /* 0x000fc600078e0212 */
[----:B------:R-:W2:Y:S01]  /*0570*/  LDG.E.64 R12, desc[UR6][R18.64] ;  /* 0x00000006120c7981 */ /* 0x000ea2000c1e1b00 */
[----:B------:R-:W-:-:S03]  /*0580*/  IMAD.WIDE R22, R23, 0x8, R18 ;  /* 0x0000000817167825 */ /* 0x000fc600078e0212 */
[----:B------:R-:W3:Y:S04]  /*0590*/  LDG.E.64 R14, desc[UR6][R20.64] ;  /* 0x00000006140e7981 */ /* 0x000ee8000c1e1b00 */
[----:B------:R-:W4:Y:S01]  /*05a0*/  LDG.E.64 R8, desc[UR6][R22.64] ;  /* 0x0000000616087981 */ /* 0x000f22000c1e1b00 */
[----:B-1----:R-:W-:-:S05]  /*05b0*/  IMAD.WIDE R16, R0, 0x8, R16 ;  /* 0x0000000800107825 */ /* 0x002fca00078e0210 */
[----:B------:R-:W5:Y:S01]  /*05c0*/  LDG.E.64 R24, desc[UR6][R16.64] ;  /* 0x0000000610187981 */ /* 0x000f62000c1e1b00 */
[----:B0-----:R-:W-:-:S05]  /*05d0*/  IMAD.WIDE R28, R0, 0x8, R6 ;  /* 0x00000008001c7825 */ /* 0x001fca00078e0206 */
[----:B------:R-:W5:Y:S01]  /*05e0*/  LDG.E.64 R6, desc[UR6][R28.64] ;  /* 0x000000061c067981 */ /* 0x000f62000c1e1b00 */
[----:B------:R-:W-:Y:S01]  /*05f0*/  BSSY.RECONVERGENT B1, `(.L_x_30) ;  /* 0x0000009000017945 */ /* 0x000fe20003800200 */
[----:B------:R-:W-:Y:S01]  /*0600*/  MOV R0, 0x680 ;  /* 0x0000068000007802 */ /* 0x000fe20000000f00 */
[----:B--2---:R-:W-:-:S08]  /*0610*/  DADD R10, R10, R12 ;  /* 0x000000000a0a7229 */ /* 0x004fd0000000000c */
[----:B---3--:R-:W-:-:S08]  /*0620*/  DADD R10, R10, R14 ;  /* 0x000000000a0a7229 */ /* 0x008fd0000000000e */
[----:B----4-:R-:W-:-:S08]  /*0630*/  DADD R8, R10, R8 ;  /* 0x000000000a087229 */ /* 0x010fd00000000008 */
[----:B-----5:R-:W-:-:S08]  /*0640*/  DFMA R6, R6, -4, R8 ;  /* 0xc01000000606782b */ /* 0x020fd00000000008 */
[----:B------:R-:W-:-:S08]  /*0650*/  DADD R24, R6, -R24 ;  /* 0x0000000006187229 */ /* 0x000fd00000000818 */
[----:B------:R-:W-:-:S11]  /*0660*/  DADD R26, -RZ, |R24| ;  /* 0x00000000ff1a7229 */ /* 0x000fd60000000518 */
[----:B------:R-:W-:Y:S05]  /*0670*/  CALL.REL.NOINC `($_Z24EVALUATE_ERROR_BLOCK_ODDiPdS_S_S_$__internal_accurate_pow) ;  /* 0x0000000000d47944 */ /* 0x000fea0003c00000 */
[----:B------:R-:W-:Y:S05]  /*0680*/  BSYNC.RECONVERGENT B1 ;  /* 0x0000000000017941 */ /* 0x000fea0003800200 */
.L_x_30:
        /* <DEDUP_REMOVED lines=16> */
.L_x_32:
[----:B------:R-:W-:Y:S05]  /*0790*/  BSYNC.RECONVERGENT B1 ;  /* 0x0000000000017941 */ /* 0x000fea0003800200 */
.L_x_31:
[----:B------:R-:W-:Y:S02]  /*07a0*/  FSEL R6, R6, RZ, P0 ;  /* 0x000000ff06067208 */ /* 0x000fe40000000000 */
[----:B------:R-:W-:-:S05]  /*07b0*/  FSEL R7, R7, 1.875, P0 ;  /* 0x3ff0000007077808 */ /* 0x000fca0000000000 */
[----:B------:R3:W-:Y:S01]  /*07c0*/  STS.64 [R5], R6 ;  /* 0x0000000605007388 */ /* 0x0007e20000000a00 */
[----:B------:R-:W-:Y:S05]  /*07d0*/  BRA `(.L_x_28) ;  /* 0x00000000000c7947 */ /* 0x000fea0003800000 */
.L_x_29:
[----:B------:R2:W-:Y:S01]  /*07e0*/  STS.64 [R5], RZ ;  /* 0x000000ff05007388 */ /* 0x0005e20000000a00 */
[----:B------:R-:W-:Y:S05]  /*07f0*/  BRA `(.L_x_28) ;  /* 0x0000000000047947 */ /* 0x000fea0003800000 */
.L_x_22:
[----:B------:R4:W-:Y:S02]  /*0800*/  STS.64 [R5], RZ ;  /* 0x000000ff05007388 */ /* 0x0009e40000000a00 */
.L_x_28:
[----:B------:R-:W-:Y:S05]  /*0810*/  BSYNC.RECONVERGENT B0 ;  /* 0x0000000000007941 */ /* 0x000fea0003800200 */
.L_x_21:
[----:B------:R-:W-:Y:S01]  /*0820*/  IMAD R3, R3, UR9, RZ ;  /* 0x0000000903037c24 */ /* 0x000fe2000f8e02ff */
[----:B------:R-:W-:Y:S01]  /*0830*/  BAR.SYNC.DEFER_BLOCKING 0x0 ;  /* 0x0000000000007b1d */ /* 0x000fe20000010000 */
[----:B------:R-:W-:-:S03]  /*0840*/  ISETP.NE.AND P0, PT, R4, RZ, PT ;  /* 0x000000ff0400720c */ /* 0x000fc60003f05270 */
[----:B------:R-:W-:-:S13]  /*0850*/  ISETP.GE.U32.AND P1, PT, R3, 0x2, PT ;  /* 0x000000020300780c */ /* 0x000fda0003f26070 */
[----:B------:R-:W-:Y:S05]  /*0860*/  @!P1 BRA `(.L_x_33) ;  /* 0x00000000002c9947 */ /* 0x000fea0003800000 */
.L_x_34:
[----:B------:R-:W-:-:S04]  /*0870*/  SHF.R.U32.HI R10, RZ, 0x1, R3 ;  /* 0x00000001ff0a7819 */ /* 0x000fc80000011603 */
[----:B------:R-:W-:-:S13]  /*0880*/  ISETP.GE.U32.AND P1, PT, R4, R10, PT ;  /* 0x0000000a0400720c */ /* 0x000fda0003f26070 */
[----:B------:R-:W-:Y:S01]  /*0890*/  @!P1 IMAD R0, R10, 0x8, R5 ;  /* 0x000000080a009824 */ /* 0x000fe200078e0205 */
[----:B------:R-:W-:Y:S04]  /*08a0*/  @!P1 LDS.64 R8, [R5] ;  /* 0x0000000005089984 */ /* 0x000fe80000000a00 */
[----:B-1-3--:R-:W1:Y:S02]  /*08b0*/  @!P1 LDS.64 R6, [R0] ;  /* 0x0000000000069984 */ /* 0x00ae640000000a00 */
[----:B-1----:R-:W-:-:S07]  /*08c0*/  @!P1 DADD R6, R6, R8 ;  /* 0x0000000006069229 */ /* 0x002fce0000000008 */
[----:B------:R1:W-:Y:S01]  /*08d0*/  @!P1 STS.64 [R5], R6 ;  /* 0x0000000605009388 */ /* 0x0003e20000000a00 */
[----:B------:R-:W-:Y:S01]  /*08e0*/  BAR.SYNC.DEFER_BLOCKING 0x0 ;  /* 0x0000000000007b1d */ /* 0x000fe20000010000 */
[----:B------:R-:W-:Y:S01]  /*08f0*/  ISETP.GT.U32.AND P1, PT, R3, 0x3, PT ;  /* 0x000000030300780c */ /* 0x000fe20003f24070 */
[----:B------:R-:W-:-:S12]  /*0900*/  IMAD.MOV.U32 R3, RZ, RZ, R10 ;  /* 0x000000ffff037224 */ /* 0x000fd800078e000a */
[----:B-1----:R-:W-:Y:S05]  /*0910*/  @P1 BRA `(.L_x_34) ;  /* 0xfffffffc00d41947 */ /* 0x002fea000383ffff */
.L_x_33:
[----:B------:R-:W-:Y:S05]  /*0920*/  @P0 EXIT ;  /* 0x000000000000094d */ /* 0x000fea0003800000 */
[----:B------:R-:W5:Y:S01]  /*0930*/  S2UR UR5, SR_CgaCtaId ;  /* 0x00000000000579c3 */ /* 0x000f620000008800 */
[----:B------:R-:W-:-:S07]  /*0940*/  UMOV UR4, 0x400 ;  /* 0x0000040000047882 */ /* 0x000fce0000000000 */
[----:B------:R-:W0:Y:S08]  /*0950*/  LDC R3, c[0x0][0x370] ;  /* 0x0000dc00ff037b82 */ /* 0x000e300000000800 */
[----:B-1-3--:R-:W1:Y:S01]  /*0960*/  LDC.64 R6, c[0x0][0x3a0] ;  /* 0x0000e800ff067b82 */ /* 0x00ae620000000a00 */
[----:B-----5:R-:W-:Y:S01]  /*0970*/  ULEA UR4, UR5, UR4, 0x18 ;  /* 0x0000000405047291 */ /* 0x020fe2000f8ec0ff */
[----:B0-----:R-:W-:-:S08]  /*0980*/  IMAD R3, R2, R3, UR8 ;  /* 0x0000000802037e24 */ /* 0x001fd0000f8e0203 */
[----:B--2-4-:R-:W0:Y:S01]  /*0990*/  LDS.64 R4, [UR4] ;  /* 0x00000004ff047984 */ /* 0x014e220008000a00 */
[----:B-1----:R-:W-:-:S05]  /*09a0*/  IMAD.WIDE.U32 R2, R3, 0x8, R6 ;  /* 0x0000000803027825 */ /* 0x002fca00078e0006 */
[----:B0-----:R-:W-:Y:S01]  /*09b0*/  STG.E.64 desc[UR6][R2.64], R4 ;  /* 0x0000000402007986 */ /* 0x001fe2000c101b06 */
[----:B------:R-:W-:Y:S05]  /*09c0*/  EXIT ;  /* 0x000000000000794d */ /* 0x000fea0003800000 */
        .type           $_Z24EVALUATE_ERROR_BLOCK_ODDiPdS_S_S_$__internal_accurate_pow,@function
        .size           $_Z24EVALUATE_ERROR_BLOCK_ODDiPdS_S_S_$__internal_accurate_pow,(.L_x_65 - $_Z24EVALUATE_ERROR_BLOCK_ODDiPdS_S_S_$__internal_accurate_pow)
$_Z24EVALUATE_ERROR_BLOCK_ODDiPdS_S_S_$__internal_accurate_pow:
[----:B------:R-:W-:Y:S01]  /*09d0*/  ISETP.GT.U32.AND P0, PT, R27, 0xfffff, PT ;  /* 0x000fffff1b00780c */ /* 0x000fe20003f04070 */
[----:B------:R-:W-:Y:S01]  /*09e0*/  IMAD.MOV.U32 R10, RZ, RZ, R26 ;  /* 0x000000ffff0a7224 */ /* 0x000fe200078e001a */
[----:B------:R-:W-:Y:S01]  /*09f0*/  MOV R8, R27 ;  /* 0x0000001b00087202 */ /* 0x000fe20000000f00 */
[----:B------:R-:W-:Y:S01]  /*0a00*/  IMAD.MOV.U32 R14, RZ, RZ, RZ ;  /* 0x000000ffff0e7224 */ /* 0x000fe200078e00ff */
[----:B------:R-:W-:Y:S01]  /*0a10*/  UMOV UR4, 0x7d2cafe2 ;  /* 0x7d2cafe200047882 */ /* 0x000fe20000000000 */
[----:B------:R-:W-:Y:S01]  /*0a20*/  IMAD.MOV.U32 R16, RZ, RZ, 0x41ad3b5a ;  /* 0x41ad3b5aff107424 */ /* 0x000fe200078e00ff */
[----:B------:R-:W-:Y:S01]  /*0a30*/  UMOV UR5, 0x3eb0f5ff ;  /* 0x3eb0f5ff00057882 */ /* 0x000fe20000000000 */
[----:B------:R-:W-:Y:S01]  /*0a40*/  IMAD.MOV.U32 R17, RZ, RZ, 0x3ed0f5d2 ;  /* 0x3ed0f5d2ff117424 */ /* 0x000fe200078e00ff */
[----:B------:R-:W-:Y:S01]  /*0a50*/  UMOV UR10, 0x3b39803f ;  /* 0x3b39803f000a7882 */ /* 0x000fe20000000000 */
[----:B------:R-:W-:-:S04]  /*0a60*/  UMOV UR11, 0x3c7abc9e ;  /* 0x3c7abc9e000b7882 */ /* 0x000fc80000000000 */
[----:B------:R-:W-:Y:S01]  /*0a70*/  @!P0 DMUL R6, R26, 1.80143985094819840000e+16 ;  /* 0x435000001a068828 */ /* 0x000fe20000000000 */
[----:B------:R-:W-:-:S09]  /*0a80*/  SHF.R.U32.HI R27, RZ, 0x14, R27 ;  /* 0x00000014ff1b7819 */ /* 0x000fd2000001161b */
[----:B------:R-:W-:Y:S01]  /*0a90*/  @!P0 IMAD.MOV.U32 R8, RZ, RZ, R7 ;  /* 0x000000ffff088224 */ /* 0x000fe200078e0007 */
[----:B------:R-:W-:Y:S01]  /*0aa0*/  @!P0 LEA.HI R27, R7, 0xffffffca, RZ, 0xc ;  /* 0xffffffca071b8811 */ /* 0x000fe200078f60ff */
[----:B------:R-:W-:-:S03]  /*0ab0*/  @!P0 IMAD.MOV.U32 R10, RZ, RZ, R6 ;  /* 0x000000ffff0a8224 */ /* 0x000fc600078e0006 */
[----:B------:R-:W-:Y:S01]  /*0ac0*/  LOP3.LUT R8, R8, 0x800fffff, RZ, 0xc0, !PT ;  /* 0x800fffff08087812 */ /* 0x000fe200078ec0ff */
[----:B------:R-:W-:-:S03]  /*0ad0*/  VIADD R6, R27, 0xfffffc01 ;  /* 0xfffffc011b067836 */ /* 0x000fc60000000000 */
[----:B------:R-:W-:-:S04]  /*0ae0*/  LOP3.LUT R11, R8, 0x3ff00000, RZ, 0xfc, !PT ;  /* 0x3ff00000080b7812 */ /* 0x000fc800078efcff */
[----:B------:R-:W-:-:S13]  /*0af0*/  ISETP.GE.U32.AND P1, PT, R11, 0x3ff6a09f, PT ;  /* 0x3ff6a09f0b00780c */ /* 0x000fda0003f26070 */
[----:B------:R-:W-:Y:S02]  /*0b00*/  @P1 VIADD R9, R11, 0xfff00000 ;  /* 0xfff000000b091836 */ /* 0x000fe40000000000 */
[----:B------:R-:W-:-:S03]  /*0b10*/  @P1 VIADD R6, R27, 0xfffffc02 ;  /* 0xfffffc021b061836 */ /* 0x000fc60000000000 */
[----:B------:R-:W-:-:S06]  /*0b20*/  @P1 MOV R11, R9 ;  /* 0x00000009000b1202 */ /* 0x000fcc0000000f00 */
        /* <DEDUP_REMOVED lines=8> */
[----:B------:R-:W-:-:S08]  /*0bb0*/  DMUL R20, R8, R8 ;  /* 0x0000000808147228 */ /* 0x000fd00000000000 */
        /* <DEDUP_REMOVED lines=21> */
[----:B------:R-:W-:-:S03]  /*0d10*/  DFMA R10, R20, R18, UR4 ;  /* 0x00000004140a7e2b */ /* 0x000fc60008000012 */
[----:B------:R-:W-:Y:S02]  /*0d20*/  DMUL R12, R14, R12 ;  /* 0x0000000c0e0c7228 */ /* 0x000fe40000000000 */
[----:B------:R-:W-:-:S03]  /*0d30*/  DMUL R14, R8, R8 ;  /* 0x00000008080e7228 */ /* 0x000fc60000000000 */
[----:B------:R-:W-:Y:S01]  /*0d40*/  DADD R16, -R10, UR4 ;  /* 0x000000040a107e29 */ /* 0x000fe20008000100 */
[----:B------:R-:W-:Y:S01]  /*0d50*/  UMOV UR4, 0xb9e7b0 ;  /* 0x00b9e7b000047882 */ /* 0x000fe20000000000 */
[----:B------:R-:W-:-:S03]  /*0d60*/  UMOV UR5, 0x3c46a4cb ;  /* 0x3c46a4cb00057882 */ /* 0x000fc60000000000 */
[----:B------:R-:W-:-:S03]  /*0d70*/  DFMA R22, R8, R8, -R14 ;  /* 0x000000080816722b */ /* 0x000fc6000000080e */
[----:B------:R-:W-:Y:S02]  /*0d80*/  DFMA R16, R20, R18, R16 ;  /* 0x000000121410722b */ /* 0x000fe40000000010 */
[----:B------:R-:W-:Y:S01]  /*0d90*/  DMUL R18, R8, R14 ;  /* 0x0000000e08127228 */ /* 0x000fe20000000000 */
[----:B------:R-:W-:Y:S01]  /*0da0*/  VIADD R21, R13, 0x100000 ;  /* 0x001000000d157836 */ /* 0x000fe20000000000 */
[----:B------:R-:W-:-:S04]  /*0db0*/  MOV R20, R12 ;  /* 0x0000000c00147202 */ /* 0x000fc80000000f00 */
[----:B------:R-:W-:Y:S01]  /*0dc0*/  DADD R16, R16, -UR4 ;  /* 0x8000000410107e29 */ /* 0x000fe20008000000 */
[----:B------:R-:W-:Y:S01]  /*0dd0*/  UMOV UR4, 0x80000000 ;  /* 0x8000000000047882 */ /* 0x000fe20000000000 */
[C---:B------:R-:W-:Y:S01]  /*0de0*/  DFMA R20, R8.reuse, R20, R22 ;  /* 0x000000140814722b */ /* 0x040fe20000000016 */
[----:B------:R-:W-:Y:S01]  /*0df0*/  UMOV UR5, 0x43300000 ;  /* 0x4330000000057882 */ /* 0x000fe20000000000 */
[----:B------:R-:W-:-:S08]  /*0e00*/  DFMA R22, R8, R14, -R18 ;  /* 0x0000000e0816722b */ /* 0x000fd00000000812 */
[----:B------:R-:W-:Y:S02]  /*0e10*/  DFMA R22, R12, R14, R22 ;  /* 0x0000000e0c16722b */ /* 0x000fe40000000016 */
[----:B------:R-:W-:-:S06]  /*0e20*/  DADD R14, R10, R16 ;  /* 0x000000000a0e7229 */ /* 0x000fcc0000000010 */
[----:B------:R-:W-:Y:S02]  /*0e30*/  DFMA R20, R8, R20, R22 ;  /* 0x000000140814722b */ /* 0x000fe40000000016 */
[----:B------:R-:W-:Y:S02]  /*0e40*/  DADD R22, R10, -R14 ;  /* 0x000000000a167229 */ /* 0x000fe4000000080e */
[----:B------:R-:W-:-:S06]  /*0e50*/  DMUL R10, R14, R18 ;  /* 0x000000120e0a7228 */ /* 0x000fcc0000000000 */
[----:B------:R-:W-:Y:S02]  /*0e60*/  DADD R22, R16, R22 ;  /* 0x0000000010167229 */ /* 0x000fe40000000016 */
[----:B------:R-:W-:-:S08]  /*0e70*/  DFMA R16, R14, R18, -R10 ;  /* 0x000000120e10722b */ /* 0x000fd0000000080a */
        /* <DEDUP_REMOVED lines=43> */
[----:B------:R-:W-:Y:S01]  /*1130*/  UMOV UR5, 0x3e5ade15 ;  /* 0x3e5ade1500057882 */ /* 0x000fe20000000000 */
[----:B------:R-:W-:-:S06]  /*1140*/  IMAD.MOV.U32 R17, RZ, RZ, 0x3e928af3 ;  /* 0x3e928af3ff117424 */ /* 0x000fcc00078e00ff */
        /* <DEDUP_REMOVED lines=27> */
[----:B------:R-:W-:Y:S01]  /*1300*/  LEA R11, R6, R13, 0x14 ;  /* 0x0000000d060b7211 */ /* 0x000fe200078ea0ff */
        /* <DEDUP_REMOVED lines=8> */
[----:B------:R-:W-:-:S05]  /*1390*/  @!P1 SHF.R.S32.HI R7, RZ, 0x1, R7 ;  /* 0x00000001ff079819 */ /* 0x000fca0000011407 */
[----:B------:R-:W-:Y:S02]  /*13a0*/  @!P1 IMAD.IADD R6, R6, 0x1, -R7 ;  /* 0x0000000106069824 */ /* 0x000fe400078e0a07 */
[----:B------:R-:W-:-:S03]  /*13b0*/  @!P1 IMAD R13, R7, 0x100000, R13 ;  /* 0x00100000070d9824 */ /* 0x000fc600078e020d */
[----:B------:R-:W-:Y:S02]  /*13c0*/  @!P1 LEA R7, R6, 0x3ff00000, 0x14 ;  /* 0x3ff0000006079811 */ /* 0x000fe400078ea0ff */
[----:B------:R-:W-:-:S06]  /*13d0*/  @!P1 MOV R6, RZ ;  /* 0x000000ff00069202 */ /* 0x000fcc0000000f00 */
[----:B------:R-:W-:-:S11]  /*13e0*/  @!P1 DMUL R10, R12, R6 ;  /* 0x000000060c0a9228 */ /* 0x000fd60000000000 */
.L_x_35:
[----:B------:R-:W-:Y:S01]  /*13f0*/  DFMA R14, R14, R10, R10 ;  /* 0x0000000a0e0e722b */ /* 0x000fe2000000000a */
[----:B------:R-:W-:Y:S01]  /*1400*/  IMAD.MOV.U32 R6, RZ, RZ, R0 ;  /* 0x000000ffff067224 */ /* 0x000fe200078e0000 */
[----:B------:R-:W-:Y:S01]  /*1410*/  DSETP.NEU.AND P0, PT, |R10|, +INF , PT ;  /* 0x7ff000000a00742a */ /* 0x000fe20003f0d200 */
[----:B------:R-:W-:-:S07]  /*1420*/  IMAD.MOV.U32 R7, RZ, RZ, 0x0 ;  /* 0x00000000ff077424 */ /* 0x000fce00078e00ff */
[----:B------:R-:W-:Y:S02]  /*1430*/  FSEL R8, R10, R14, !P0 ;  /* 0x0000000e0a087208 */ /* 0x000fe40004000000 */
[----:B------:R-:W-:Y:S01]  /*1440*/  FSEL R9, R11, R15, !P0 ;  /* 0x0000000f0b097208 */ /* 0x000fe20004000000 */
[----:B------:R-:W-:Y:S06]  /*1450*/  RET.REL.NODEC R6 `(_Z24EVALUATE_ERROR_BLOCK_ODDiPdS_S_S_) ;  /* 0xffffffe806e87950 */ /* 0x000fec0003c3ffff */
.L_x_36:
        /* <DEDUP_REMOVED lines=10> */
.L_x_65:


//--------------------- .text._Z25EVALUATE_ERROR_BLOCK_EVENiPdS_S_S_ --------------------------
	.section	.text._Z25EVALUATE_ERROR_BLOCK_EVENiPdS_S_S_,"ax",@progbits
	.align	128
        .global         _Z25EVALUATE_ERROR_BLOCK_EVENiPdS_S_S_
        .type           _Z25EVALUATE_ERROR_BLOCK_EVENiPdS_S_S_,@function
        .size           _Z25EVALUATE_ERROR_BLOCK_EVENiPdS_S_S_,(.L_x_66 - _Z25EVALUATE_ERROR_BLOCK_EVENiPdS_S_S_)
        .other          _Z25EVALUATE_ERROR_BLOCK_EVENiPdS_S_S_,@"STO_CUDA_ENTRY STV_DEFAULT"
_Z25EVALUATE_ERROR_BLOCK_EVENiPdS_S_S_:
.text._Z25EVALUATE_ERROR_BLOCK_EVENiPdS_S_S_:
        /* <DEDUP_REMOVED lines=27> */
[----:B------:R-:W-:-:S13]  /*01b0*/  ISETP.NE.AND P0, PT, R7, RZ, PT ;  /* 0x000000ff0700720c */ /* 0x000fda0003f05270 */
        /* <DEDUP_REMOVED lines=24> */
[----:B------:R-:W-:Y:S05]  /*0340*/  CALL.REL.NOINC `($_Z25EVALUATE_ERROR_BLOCK_EVENiPdS_S_S_$__internal_accurate_pow) ;  /* 0x0000000400a07944 */ /* 0x000fea0003c00000 */
[----:B------:R-:W-:Y:S05]  /*0350*/  BSYNC.RECONVERGENT B1 ;  /* 0x0000000000017941 */ /* 0x000fea0003800200 */
.L_x_41:
[C---:B------:R-:W-:Y:S01]  /*0360*/  DADD R6, R24.reuse, 2 ;  /* 0x4000000018067429 */ /* 0x040fe20000000000 */
[----:B------:R-:W-:Y:S01]  /*0370*/  BSSY.RECONVERGENT B1, `(.L_x_42) ;  /* 0x000000f000017945 */ /* 0x000fe20003800200 */
[C---:B------:R-:W-:Y:S02]  /*0380*/  DSETP.NEU.AND P1, PT, R24.reuse, RZ, PT ;  /* 0x000000ff1800722a */ /* 0x040fe40003f2d000 */
[----:B------:R-:W-:-:S06]  /*0390*/  DSETP.NEU.AND P0, PT, R24, 1, PT ;  /* 0x3ff000001800742a */ /* 0x000fcc0003f0d000 */
[----:B------:R-:W-:Y:S01]  /*03a0*/  LOP3.LUT R6, R7, 0x7ff00000, RZ, 0xc0, !PT ;  /* 0x7ff0000007067812 */ /* 0x000fe200078ec0ff */
[----:B------:R-:W-:-:S03]  /*03b0*/  IMAD.MOV.U32 R7, RZ, RZ, R9 ;  /* 0x000000ffff077224 */ /* 0x000fc600078e0009 */
        /* <DEDUP_REMOVED lines=8> */
[----:B------:R-:W-:Y:S01]  /*0440*/  @!P1 MOV R6, 0x0 ;  /* 0x0000000000069802 */ /* 0x000fe20000000f00 */
[----:B------:R-:W-:-:S07]  /*0450*/  @!P1 IMAD.MOV.U32 R7, RZ, RZ, 0x7ff00000 ;  /* 0x7ff00000ff079424 */ /* 0x000fce00078e00ff */
.L_x_43:
[----:B------:R-:W-:Y:S05]  /*0460*/  BSYNC.RECONVERGENT B1 ;  /* 0x0000000000017941 */ /* 0x000fea0003800200 */
.L_x_42:
[----:B------:R-:W-:Y:S02]  /*0470*/  FSEL R6, R6, RZ, P0 ;  /* 0x000000ff06067208 */ /* 0x000fe40000000000 */
[----:B------:R-:W-:-:S05]  /*0480*/  FSEL R7, R7, 1.875, P0 ;  /* 0x3ff0000007077808 */ /* 0x000fca0000000000 */
[----:B------:R1:W-:Y:S01]  /*0490*/  STS.64 [R5], R6 ;  /* 0x0000000605007388 */ /* 0x0003e20000000a00 */
[----:B------:R-:W-:Y:S05]  /*04a0*/  BRA `(.L_x_44) ;  /* 0x0000000000d87947 */ /* 0x000fea0003800000 */
.L_x_40:
[----:B------:R0:W-:Y:S01]  /*04b0*/  STS.64 [R5], RZ ;  /* 0x000000ff05007388 */ /* 0x0001e20000000a00 */
[----:B------:R-:W-:Y:S05]  /*04c0*/  BRA `(.L_x_44) ;  /* 0x0000000000d07947 */ /* 0x000fea0003800000 */
.L_x_39:
[----:B------:R-:W-:-:S05]  /*04d0*/  VIADD R6, R14, 0xffffffff ;  /* 0xffffffff0e067836 */ /* 0x000fca0000000000 */
[----:B------:R-:W-:-:S13]  /*04e0*/  ISETP.NE.AND P0, PT, R7, R6, PT ;  /* 0x000000060700720c */ /* 0x000fda0003f05270 */
        /* <DEDUP_REMOVED lines=24> */
[----:B------:R-:W-:Y:S05]  /*0670*/  CALL.REL.NOINC `($_Z25EVALUATE_ERROR_BLOCK_EVENiPdS_S_S_$__internal_accurate_pow) ;  /* 0x0000000000d47944 */ /* 0x000fea0003c00000 */
[----:B------:R-:W-:Y:S05]  /*0680*/  BSYNC.RECONVERGENT B1 ;  /* 0x0000000000017941 */ /* 0x000fea0003800200 */
.L_x_46:
        /* <DEDUP_REMOVED lines=16> */
.L_x_48:
[----:B------:R-:W-:Y:S05]  /*0790*/  BSYNC.RECONVERGENT B1 ;  /* 0x0000000000017941 */ /* 0x000fea0003800200 */
.L_x_47:
[----:B------:R-:W-:Y:S02]  /*07a0*/  FSEL R6, R6, RZ, P0 ;  /* 0x000000ff06067208 */ /* 0x000fe40000000000 */
[----:B------:R-:W-:-:S05]  /*07b0*/  FSEL R7, R7, 1.875, P0 ;  /* 0x3ff0000007077808 */ /* 0x000fca0000000000 */
[----:B------:R3:W-:Y:S01]  /*07c0*/  STS.64 [R5], R6 ;  /* 0x0000000605007388 */ /* 0x0007e20000000a00 */
[----:B------:R-:W-:Y:S05]  /*07d0*/  BRA `(.L_x_44) ;  /* 0x00000000000c7947 */ /* 0x000fea0003800000 */
.L_x_45:
[----:B------:R2:W-:Y:S01]  /*07e0*/  STS.64 [R5], RZ ;  /* 0x000000ff05007388 */ /* 0x0005e20000000a00 */
[----:B------:R-:W-:Y:S05]  /*07f0*/  BRA `(.L_x_44) ;  /* 0x0000000000047947 */ /* 0x000fea0003800000 */
.L_x_38:
[----:B------:R4:W-:Y:S02]  /*0800*/  STS.64 [R5], RZ ;  /* 0x000000ff05007388 */ /* 0x0009e40000000a00 */
.L_x_44:
[----:B------:R-:W-:Y:S05]  /*0810*/  BSYNC.RECONVERGENT B0 ;  /* 0x0000000000007941 */ /* 0x000fea0003800200 */
.L_x_37:
[----:B------:R-:W-:Y:S01]  /*0820*/  IMAD R3, R3, UR9, RZ ;  /* 0x0000000903037c24 */ /* 0x000fe2000f8e02ff */
[----:B------:R-:W-:Y:S01]  /*0830*/  BAR.SYNC.DEFER_BLOCKING 0x0 ;  /* 0x0000000000007b1d */ /* 0x000fe20000010000 */
[----:B------:R-:W-:-:S03]  /*0840*/  ISETP.NE.AND P0, PT, R4, RZ, PT ;  /* 0x000000ff0400720c */ /* 0x000fc60003f05270 */
[----:B------:R-:W-:-:S13]  /*0850*/  ISETP.GE.U32.AND P1, PT, R3, 0x2, PT ;  /* 0x000000020300780c */ /* 0x000fda0003f26070 */
[----:B------:R-:W-:Y:S05]  /*0860*/  @!P1 BRA `(.L_x_49) ;  /* 0x00000000002c9947 */ /* 0x000fea0003800000 */
.L_x_50:
        /* <DEDUP_REMOVED lines=11> */
.L_x_49:
        /* <DEDUP_REMOVED lines=11> */
        .type           $_Z25EVALUATE_ERROR_BLOCK_EVENiPdS_S_S_$__internal_accurate_pow,@function
        .size           $_Z25EVALUATE_ERROR_BLOCK_EVENiPdS_S_S_$__internal_accurate_pow,(.L_x_66 - $_Z25EVALUATE_ERROR_BLOCK_EVENiPdS_S_S_$__internal_accurate_pow)
$_Z25EVALUATE_ERROR_BLOCK_EVENiPdS_S_S_$__internal_accurate_pow:
        /* <DEDUP_REMOVED lines=162> */
.L_x_51:
[----:B------:R-:W-:Y:S01]  /*13f0*/  DFMA R14, R14, R10, R10 ;  /* 0x0000000a0e0e722b */ /* 0x000fe2000000000a */
[----:B------:R-:W-:Y:S01]  /*1400*/  IMAD.MOV.U32 R6, RZ, RZ, R0 ;  /* 0x000000ffff067224 */ /* 0x000fe200078e0000 */
[----:B------:R-:W-:Y:S01]  /*1410*/  DSETP.NEU.AND P0, PT, |R10|, +INF , PT ;  /* 0x7ff000000a00742a */ /* 0x000fe20003f0d200 */
[----:B------:R-:W-:-:S07]  /*1420*/  IMAD.MOV.U32 R7, RZ, RZ, 0x0 ;  /* 0x00000000ff077424 */ /* 0x000fce00078e00ff */
[----:B------:R-:W-:Y:S02]  /*1430*/  FSEL R8, R10, R14, !P0 ;  /* 0x0000000e0a087208 */ /* 0x000fe40004000000 */
[----:B------:R-:W-:Y:S01]  /*1440*/  FSEL R9, R11, R15, !P0 ;  /* 0x0000000f0b097208 */ /* 0x000fe20004000000 */
[----:B------:R-:W-:Y:S06]  /*1450*/  RET.REL.NODEC R6 `(_Z25EVALUATE_ERROR_BLOCK_EVENiPdS_S_S_) ;  /* 0xffffffe806e87950 */ /* 0x000fec0003c3ffff */
.L_x_52:
        /* <DEDUP_REMOVED lines=10> */
.L_x_66:


//--------------------- .text._Z10INITIALIZEidPdS_S_S_S_S_ --------------------------
	.section	.text._Z10INITIALIZEidPdS_S_S_S_S_,"ax",@progbits
	.align	128
        .global         _Z10INITIALIZEidPdS_S_S_S_S_
        .type           _Z10INITIALIZEidPdS_S_S_S_S_,@function
        .size           _Z10INITIALIZEidPdS_S_S_S_S_,(.L_x_72 - _Z10INITIALIZEidPdS_S_S_S_S_)
        .other          _Z10INITIALIZEidPdS_S_S_S_S_,@"STO_CUDA_ENTRY STV_DEFAULT"
_Z10INITIALIZEidPdS_S_S_S_S_:
.text._Z10INITIALIZEidPdS_S_S_S_S_:
[----:B------:R-:W-:Y:S01]  /*0000*/  LDC R1, c[0x0][0x37c] ;  /* 0x0000df00ff017b82 */ /* 0x000fe20000000800 */
[----:B------:R-:W0:Y:S07]  /*0010*/  S2R R0, SR_TID.X ;  /* 0x0000000000007919 */ /* 0x000e2e0000002100 */
[----:B------:R-:W0:Y:S01]  /*0020*/  LDC R3, c[0x0][0x360] ;  /* 0x0000d800ff037b82 */ /* 0x000e220000000800 */
[----:B------:R-:W1:Y:S01]  /*0030*/  LDCU.64 UR8, c[0x0][0x388] ;  /* 0x00007100ff0877ac */ /* 0x000e620008000a00 */
[----:B------:R-:W-:Y:S01]  /*0040*/  IMAD.MOV.U32 R10, RZ, RZ, 0x652b82fe ;  /* 0x652b82feff0a7424 */ /* 0x000fe200078e00ff */
[----:B------:R-:W2:Y:S01]  /*0050*/  S2R R5, SR_TID.Y ;  /* 0x0000000000057919 */ /* 0x000ea20000002200 */
[----:B------:R-:W-:Y:S01]  /*0060*/  IMAD.MOV.U32 R11, RZ, RZ, 0x3ff71547 ;  /* 0x3ff71547ff0b7424 */ /* 0x000fe200078e00ff */
[----:B------:R-:W3:Y:S01]  /*0070*/  LDCU.64 UR6, c[0x0][0x358] ;  /* 0x00006b00ff0677ac */ /* 0x000ee20008000a00 */
[----:B------:R-:W-:Y:S02]  /*0080*/  BSSY.RECONVERGENT B0, `(.L_x_53) ;  /* 0x000004f000007945 */ /* 0x000fe40003800200 */
[----:B------:R-:W0:Y:S08]  /*0090*/  S2UR UR4, SR_CTAID.X ;  /* 0x00000000000479c3 */ /* 0x000e300000002500 */
[----:B------:R-:W2:Y:S08]  /*00a0*/  S2UR UR5, SR_CTAID.Y ;  /* 0x00000000000579c3 */ /* 0x000eb00000002600 */
[----:B------:R-:W2:Y:S01]  /*00b0*/  LDC R4, c[0x0][0x364] ;  /* 0x0000d900ff047b82 */ /* 0x000ea20000000800 */
[----:B0-----:R-:W-:Y:S01]  /*00c0*/  IMAD R0, R3, UR4, R0 ;  /* 0x0000000403007c24 */ /* 0x001fe2000f8e0200 */
[----:B------:R-:W-:-:S03]  /*00d0*/  UMOV UR4, 0xfefa39ef ;  /* 0xfefa39ef00047882 */ /* 0x000fc60000000000 */
[----:B------:R-:W1:Y:S01]  /*00e0*/  I2F.F64 R2, R0 ;  /* 0x0000000000027312 */ /* 0x000e620000201c00 */
[----:B--2---:R-:W-:Y:S01]  /*00f0*/  IMAD R5, R4, UR5, R5 ;  /* 0x0000000504057c24 */ /* 0x004fe2000f8e0205 */
[----:B------:R-:W-:Y:S01]  /*0100*/  UMOV UR5, 0x3fe62e42 ;  /* 0x3fe62e4200057882 */ /* 0x000fe20000000000 */
[----:B------:R-:W-:Y:S01]  /*0110*/  LEA.HI R4, R0, R0, RZ, 0x1 ;  /* 0x0000000000047211 */ /* 0x000fe200078f08ff */
[----:B-1----:R-:W-:-:S04]  /*0120*/  DMUL R2, R2, UR8 ;  /* 0x0000000802027c28 */ /* 0x002fc80008000000 */
[----:B------:R-:W0:Y:S01]  /*0130*/  I2F.F64.U32 R6, R5 ;  /* 0x0000000500067312 */ /* 0x000e220000201800 */
[----:B------:R-:W-:-:S03]  /*0140*/  SHF.R.S32.HI R4, RZ, 0x1, R4 ;  /* 0x00000001ff047819 */ /* 0x000fc60000011404 */
[----:B------:R-:W-:Y:S02]  /*0150*/  DADD R16, -R2, 1 ;  /* 0x3ff0000002107429 */ /* 0x000fe40000000100 */
[----:B0-----:R-:W-:-:S06]  /*0160*/  DMUL R6, R6, UR8 ;  /* 0x0000000806067c28 */ /* 0x001fcc0008000000 */
[C---:B------:R-:W-:Y:S02]  /*0170*/  DMUL R16, R2.reuse, R16 ;  /* 0x0000001002107228 */ /* 0x040fe40000000000 */
[----:B------:R-:W-:Y:S02]  /*0180*/  DADD R8, R2, -R6 ;  /* 0x0000000002087229 */ /* 0x000fe40000000806 */
[----:B------:R-:W-:-:S04]  /*0190*/  DADD R18, -R6, 1 ;  /* 0x3ff0000006127429 */ /* 0x000fc80000000100 */
[----:B------:R-:W-:Y:S02]  /*01a0*/  DMUL R16, R6, R16 ;  /* 0x0000001006107228 */ /* 0x000fe40000000000 */
[----:B------:R-:W-:Y:S02]  /*01b0*/  DFMA R10, R8, R10, 6.75539944105574400000e+15 ;  /* 0x43380000080a742b */ /* 0x000fe4000000000a */
[----:B------:R-:W-:-:S04]  /*01c0*/  FSETP.GEU.AND P0, PT, |R9|, 4.1917929649353027344, PT ;  /* 0x4086232b0900780b */ /* 0x000fc80003f0e200 */
[----:B------:R-:W-:Y:S02]  /*01d0*/  DMUL R18, R18, R16 ;  /* 0x0000001012127228 */ /* 0x000fe40000000000 */
[----:B------:R-:W-:-:S08]  /*01e0*/  DADD R12, R10, -6.75539944105574400000e+15 ;  /* 0xc33800000a0c7429 */ /* 0x000fd00000000000 */
        /* <DEDUP_REMOVED lines=32> */
[C---:B------:R-:W-:Y:S01]  /*03f0*/  DFMA R14, R12.reuse, R14, UR4 ;  /* 0x000000040c0e7e2b */ /* 0x040fe2000800000e */
[----:B------:R-:W0:Y:S07]  /*0400*/  LDCU UR5, c[0x0][0x380] ;  /* 0x00007000ff0577ac */ /* 0x000e2e0008000800 */
[C---:B------:R-:W-:Y:S02]  /*0410*/  DFMA R20, R12.reuse, R14, 1 ;  /* 0x3ff000000c14742b */ /* 0x040fe4000000000e */
[----:B------:R-:W1:Y:S06]  /*0420*/  LDC.64 R14, c[0x0][0x3b0] ;  /* 0x0000ec00ff0e7b82 */ /* 0x000e6c0000000a00 */
[----:B------:R-:W-:Y:S01]  /*0430*/  DFMA R20, R12, R20, 1 ;  /* 0x3ff000000c14742b */ /* 0x000fe20000000014 */
[----:B0-----:R-:W-:-:S02]  /*0440*/  ULEA.HI UR4, UR5, UR5, URZ, 0x1 ;  /* 0x0000000505047291 */ /* 0x001fc4000f8f08ff */
[----:B------:R-:W-:Y:S02]  /*0450*/  IMAD R17, R5, UR5, R0 ;  /* 0x0000000505117c24 */ /* 0x000fe4000f8e0200 */
[----:B------:R-:W-:-:S05]  /*0460*/  USHF.R.S32.HI UR4, URZ, 0x1, UR4 ;  /* 0x00000001ff047899 */ /* 0x000fca0008011404 */
[----:B------:R-:W-:Y:S02]  /*0470*/  IMAD R13, R10, 0x100000, R21 ;  /* 0x001000000a0d7824 */ /* 0x000fe400078e0215 */
[----:B------:R-:W-:Y:S02]  /*0480*/  IMAD.MOV.U32 R12, RZ, RZ, R20 ;  /* 0x000000ffff0c7224 */ /* 0x000fe400078e0014 */
[----:B------:R-:W-:Y:S01]  /*0490*/  IMAD R4, R5, UR4, R4 ;  /* 0x0000000405047c24 */ /* 0x000fe2000f8e0204 */
[----:B---3--:R-:W-:Y:S06]  /*04a0*/  @!P0 BRA `(.L_x_54) ;  /* 0x0000000000308947 */ /* 0x008fec0003800000 */
        /* <DEDUP_REMOVED lines=12> */
.L_x_54:
[----:B------:R-:W-:Y:S05]  /*0570*/  BSYNC.RECONVERGENT B0 ;  /* 0x0000000000007941 */ /* 0x000fea0003800200 */
.L_x_53:
[----:B------:R-:W-:Y:S01]  /*0580*/  DMUL R8, R18, R12 ;  /* 0x0000000c12087228 */ /* 0x000fe20000000000 */
[----:B-1----:R-:W-:Y:S01]  /*0590*/  IMAD.WIDE R14, R17, 0x8, R14 ;  /* 0x00000008110e7825 */ /* 0x002fe200078e020e */
[----:B------:R-:W-:Y:S01]  /*05a0*/  IADD3 R10, PT, PT, R0, R5, RZ ;  /* 0x00000005000a7210 */ /* 0x000fe20007ffe0ff */
[----:B------:R-:W-:-:S03]  /*05b0*/  UIADD3 UR4, UPT, UPT, UR5, -0x1, URZ ;  /* 0xffffffff05047890 */ /* 0x000fc6000fffe0ff */
[----:B------:R-:W-:Y:S01]  /*05c0*/  LOP3.LUT R10, R10, 0x1, RZ, 0xc0, !PT ;  /* 0x000000010a0a7812 */ /* 0x000fe200078ec0ff */
[----:B------:R0:W-:Y:S03]  /*05d0*/  STG.E.64 desc[UR6][R14.64], R8 ;  /* 0x000000080e007986 */ /* 0x0001e6000c101b06 */
[----:B------:R-:W-:-:S13]  /*05e0*/  ISETP.NE.U32.AND P0, PT, R10, 0x1, PT ;  /* 0x000000010a00780c */ /* 0x000fda0003f05070 */
[----:B0-----:R-:W-:Y:S05]  /*05f0*/  @!P0 BRA `(.L_x_55) ;  /* 0x00000000008c8947 */ /* 0x001fea0003800000 */
[C---:B------:R-:W-:Y:S01]  /*0600*/  ISETP.NE.AND P0, PT, R0.reuse, UR4, PT ;  /* 0x0000000400007c0c */ /* 0x040fe2000bf05270 */
[----:B------:R-:W-:Y:S03]  /*0610*/  BSSY.RECONVERGENT B0, `(.L_x_56) ;  /* 0x000001d000007945 */ /* 0x000fe60003800200 */
[----:B------:R-:W-:-:S04]  /*0620*/  ISETP.EQ.OR P0, PT, R0, RZ, !P0 ;  /* 0x000000ff0000720c */ /* 0x000fc80004702670 */
[----:B------:R-:W-:-:S04]  /*0630*/  ISETP.EQ.OR P0, PT, R5, RZ, P0 ;  /* 0x000000ff0500720c */ /* 0x000fc80000702670 */
[----:B------:R-:W-:-:S13]  /*0640*/  ISETP.EQ.OR P0, PT, R5, UR4, P0 ;  /* 0x0000000405007c0c */ /* 0x000fda0008702670 */
[----:B------:R-:W-:Y:S05]  /*0650*/  @P0 BRA `(.L_x_57) ;  /* 0x0000000000440947 */ /* 0x000fea0003800000 */
[----:B------:R-:W-:Y:S02]  /*0660*/  DADD R8, R2, R2 ;  /* 0x0000000002087229 */ /* 0x000fe40000000002 */
[----:B------:R-:W-:-:S06]  /*0670*/  DADD R10, R6, -1 ;  /* 0xbff00000060a7429 */ /* 0x000fcc0000000000 */
[----:B------:R-:W-:Y:S02]  /*0680*/  DADD R14, R6, -R8 ;  /* 0x00000000060e7229 */ /* 0x000fe40000000808 */
[----:B------:R-:W-:-:S06]  /*0690*/  DMUL R10, R8, R10 ;  /* 0x0000000a080a7228 */ /* 0x000fcc0000000000 */
[----:B------:R-:W-:Y:S01]  /*06a0*/  DFMA R14, R2, R6, R14 ;  /* 0x00000006020e722b */ /* 0x000fe2000000000e */
[----:B------:R-:W0:Y:S07]  /*06b0*/  LDC.64 R2, c[0x0][0x3a0] ;  /* 0x0000e800ff027b82 */ /* 0x000e2e0000000a00 */
[----:B------:R-:W-:Y:S01]  /*06c0*/  DADD R14, R14, 2 ;  /* 0x400000000e0e7429 */ /* 0x000fe20000000000 */
[----:B------:R-:W1:Y:S07]  /*06d0*/  LDC.64 R6, c[0x0][0x390] ;  /* 0x0000e400ff067b82 */ /* 0x000e6e0000000a00 */
[----:B------:R-:W-:-:S08]  /*06e0*/  DMUL R10, R10, R14 ;  /* 0x0000000e0a0a7228 */ /* 0x000fd00000000000 */
[----:B------:R-:W-:Y:S01]  /*06f0*/  DMUL R10, R10, R12 ;  /* 0x0000000c0a0a7228 */ /* 0x000fe20000000000 */
[----:B0-----:R-:W-:-:S05]  /*0700*/  IMAD.WIDE R2, R4, 0x8, R2 ;  /* 0x0000000804027825 */ /* 0x001fca00078e0202 */
[----:B------:R2:W-:Y:S02]  /*0710*/  STG.E.64 desc[UR6][R2.64], RZ ;  /* 0x000000ff02007986 */ /* 0x0005e4000c101b06 */
[----:B------:R-:W-:Y:S01]  /*0720*/  DMUL R10, R10, UR8 ;  /* 0x000000080a0a7c28 */ /* 0x000fe20008000000 */
[----:B-1----:R-:W-:-:S07]  /*0730*/  IMAD.WIDE R4, R4, 0x8, R6 ;  /* 0x0000000804047825 */ /* 0x002fce00078e0206 */
[----:B------:R-:W-:-:S07]  /*0740*/  DMUL R10, R10, UR8 ;  /* 0x000000080a0a7c28 */ /* 0x000fce0008000000 */
[----:B------:R2:W-:Y:S01]  /*0750*/  STG.E.64 desc[UR6][R4.64], R10 ;  /* 0x0000000a04007986 */ /* 0x0005e2000c101b06 */
[----:B------:R-:W-:Y:S05]  /*0760*/  BRA `(.L_x_58) ;  /* 0x00000000001c7947 */ /* 0x000fea0003800000 */
.L_x_57:
[----:B------:R-:W0:Y:S01]  /*0770*/  LDC.64 R2, c[0x0][0x3a0] ;  /* 0x0000e800ff027b82 */ /* 0x000e220000000a00 */
[----:B------:R-:W-:-:S07]  /*0780*/  CS2R R10, SRZ ;  /* 0x00000000000a7805 */ /* 0x000fce000001ff00 */
[----:B------:R-:W1:Y:S01]  /*0790*/  LDC.64 R6, c[0x0][0x390] ;  /* 0x0000e400ff067b82 */ /* 0x000e620000000a00 */
[----:B0-----:R-:W-:-:S05]  /*07a0*/  IMAD.WIDE R2, R4, 0x8, R2 ;  /* 0x0000000804027825 */ /* 0x001fca00078e0202 */
[----:B------:R0:W-:Y:S01]  /*07b0*/  STG.E.64 desc[UR6][R2.64], R8 ;  /* 0x0000000802007986 */ /* 0x0001e2000c101b06 */
[----:B-1----:R-:W-:-:S05]  /*07c0*/  IMAD.WIDE R6, R4, 0x8, R6 ;  /* 0x0000000804067825 */ /* 0x002fca00078e0206 */
[----:B------:R0:W-:Y:S02]  /*07d0*/  STG.E.64 desc[UR6][R6.64], RZ ;  /* 0x000000ff06007986 */ /* 0x0001e4000c101b06 */
.L_x_58:
[----:B------:R-:W-:Y:S05]  /*07e0*/  BSYNC.RECONVERGENT B0 ;  /* 0x0000000000007941 */ /* 0x000fea0003800200 */
.L_x_56:
[----:B0-2---:R-:W0:Y:S02]  /*07f0*/  LDC.64 R2, c[0x0][0x3b8] ;  /* 0x0000ee00ff027b82 */ /* 0x005e240000000a00 */
[----:B0-----:R-:W-:-:S05]  /*0800*/  IMAD.WIDE R2, R17, 0x8, R2 ;  /* 0x0000000811027825 */ /* 0x001fca00078e0202 */
[----:B------:R-:W-:Y:S01]  /*0810*/  STG.E.64 desc[UR6][R2.64], R10 ;  /* 0x0000000a02007986 */ /* 0x000fe2000c101b06 */
[----:B------:R-:W-:Y:S05]  /*0820*/  EXIT ;  /* 0x000000000000794d */ /* 0x000fea0003800000 */
.L_x_55:
        /* <DEDUP_REMOVED lines=9> */
[----:B------:R-:W-:Y:S01]  /*08c0*/  DMUL R10, R8, R10 ;  /* 0x0000000a080a7228 */ /* 0x000fe20000000000 */
[----:B------:R-:W0:Y:S05]  /*08d0*/  LDC.64 R8, c[0x0][0x398] ;  /* 0x0000e600ff087b82 */ /* 0x000e2a0000000a00 */
[----:B------:R-:W-:-:S03]  /*08e0*/  DFMA R14, R2, R6, R14 ;  /* 0x00000006020e722b */ /* 0x000fc6000000000e */
[----:B------:R-:W1:Y:S05]  /*08f0*/  LDC.64 R2, c[0x0][0x3a8] ;  /* 0x0000ea00ff027b82 */ /* 0x000e6a0000000a00 */
[----:B------:R-:W-:-:S08]  /*0900*/  DADD R14, R14, 2 ;  /* 0x400000000e0e7429 */ /* 0x000fd00000000000 */
[----:B------:R-:W-:-:S08]  /*0910*/  DMUL R10, R10, R14 ;  /* 0x0000000e0a0a7228 */ /* 0x000fd00000000000 */
[----:B------:R-:W-:Y:S01]  /*0920*/  DMUL R10, R10, R12 ;  /* 0x0000000c0a0a7228 */ /* 0x000fe20000000000 */
[----:B-1----:R-:W-:-:S07]  /*0930*/  IMAD.WIDE R2, R4, 0x8, R2 ;  /* 0x0000000804027825 */ /* 0x002fce00078e0202 */
[----:B------:R-:W-:Y:S01]  /*0940*/  DMUL R10, R10, UR8 ;  /* 0x000000080a0a7c28 */ /* 0x000fe20008000000 */
[----:B0-----:R-:W-:Y:S01]  /*0950*/  IMAD.WIDE R4, R4, 0x8, R8 ;  /* 0x0000000804047825 */ /* 0x001fe200078e0208 */
[----:B------:R0:W-:Y:S06]  /*0960*/  STG.E.64 desc[UR6][R2.64], RZ ;  /* 0x000000ff02007986 */ /* 0x0001ec000c101b06 */
[----:B------:R-:W-:-:S07]  /*0970*/  DMUL R6, R10, UR8 ;  /* 0x000000080a067c28 */ /* 0x000fce0008000000 */
[----:B------:R0:W-:Y:S01]  /*0980*/  STG.E.64 desc[UR6][R4.64], R6 ;  /* 0x0000000604007986 */ /* 0x0001e2000c101b06 */
[----:B------:R-:W-:Y:S05]  /*0990*/  BRA `(.L_x_61) ;  /* 0x00000000001c7947 */ /* 0x000fea0003800000 */
.L_x_60:
[----:B------:R-:W0:Y:S08]  /*09a0*/  LDC.64 R2, c[0x0][0x3a8] ;  /* 0x0000ea00ff027b82 */ /* 0x000e300000000a00 */
[----:B------:R-:W1:Y:S01]  /*09b0*/  LDC.64 R6, c[0x0][0x398] ;  /* 0x0000e600ff067b82 */ /* 0x000e620000000a00 */
[----:B0-----:R-:W-:-:S05]  /*09c0*/  IMAD.WIDE R2, R4, 0x8, R2 ;  /* 0x0000000804027825 */ /* 0x001fca00078e0202 */
[----:B------:R2:W-:Y:S01]  /*09d0*/  STG.E.64 desc[UR6][R2.64], R8 ;  /* 0x0000000802007986 */ /* 0x0005e2000c101b06 */
[----:B-1----:R-:W-:Y:S01]  /*09e0*/  IMAD.WIDE R4, R4, 0x8, R6 ;  /* 0x0000000804047825 */ /* 0x002fe200078e0206 */
[----:B------:R-:W-:-:S04]  /*09f0*/  CS2R R6, SRZ ;  /* 0x0000000000067805 */ /* 0x000fc8000001ff00 */
[----:B------:R2:W-:Y:S03]  /*0a00*/  STG.E.64 desc[UR6][R4.64], RZ ;  /* 0x000000ff04007986 */ /* 0x0005e6000c101b06 */
.L_x_61:
[----:B------:R-:W-:Y:S05]  /*0a10*/  BSYNC.RECONVERGENT B0 ;  /* 0x0000000000007941 */ /* 0x000fea0003800200 */
.L_x_59:
[----:B0-2---:R-:W0:Y:S02]  /*0a20*/  LDC.64 R2, c[0x0][0x3b8] ;  /* 0x0000ee00ff027b82 */ /* 0x005e240000000a00 */
[----:B0-----:R-:W-:-:S05]  /*0a30*/  IMAD.WIDE R2, R17, 0x8, R2 ;  /* 0x0000000811027825 */ /* 0x001fca00078e0202 */
[----:B------:R-:W-:Y:S01]  /*0a40*/  STG.E.64 desc[UR6][R2.64], R6 ;  /* 0x0000000602007986 */ /* 0x000fe2000c101b06 */
[----:B------:R-:W-:Y:S05]  /*0a50*/  EXIT ;  /* 0x000000000000794d */ /* 0x000fea0003800000 */
.L_x_62:
        /* <DEDUP_REMOVED lines=10> */
.L_x_72:


//--------------------- .nv.shared._Z5DAXPYidPdS_ --------------------------
	.section	.nv.shared._Z5DAXPYidPdS_,"aw",@nobits
	.sectionflags	@""
	.align	16
	.zero		1024


//--------------------- .nv.shared.reserved.0     --------------------------
	.section	.nv.shared.reserved.0,"aw",@nobits
	.weak		__nv_reservedSMEM_offset_0_alias
	.size		__nv_reservedSMEM_offset_0_alias, 0, 64
	.other		__nv_reservedSMEM_offset_0_alias,@"STO_CUDA_RESERVED_SHARED STV_DEFAULT"
__nv_reservedSMEM_offset_0_alias:
	.zero		0
	.zero		64


//--------------------- .nv.shared._Z13LAPLACIAN_ODDiddPdS_S_ --------------------------
	.section	.nv.shared._Z13LAPLACIAN_ODDiddPdS_S_,"aw",@nobits
	.sectionflags	@""
	.align	16
	.zero		1024


//--------------------- .nv.shared._Z14LAPLACIAN_EVENiddPdS_S_ --------------------------
	.section	.nv.shared._Z14LAPLACIAN_EVENiddPdS_S_,"aw",@nobits
	.sectionflags	@""
	.align	16
	.zero		1024


//--------------------- .nv.shared._Z24EVALUATE_ERROR_BLOCK_ODDiPdS_S_S_ --------------------------
	.section	.nv.shared._Z24EVALUATE_ERROR_BLOCK_ODDiPdS_S_S_,"aw",@nobits
	.sectionflags	@""
	.align	16
	.zero		1024


//--------------------- .nv.shared._Z25EVALUATE_ERROR_BLOCK_EVENiPdS_S_S_ --------------------------
	.section	.nv.shared._Z25EVALUATE_ERROR_BLOCK_EVENiPdS_S_S_,"aw",@nobits
	.sectionflags	@""
	.align	16
	.zero		1024


//--------------------- .nv.shared._Z10INITIALIZEidPdS_S_S_S_S_ --------------------------
	.section	.nv.shared._Z10INITIALIZEidPdS_S_S_S_S_,"aw",@nobits
	.sectionflags	@""
	.align	16
	.zero		1024


//--------------------- .nv.constant0._Z5DAXPYidPdS_ --------------------------
	.section	.nv.constant0._Z5DAXPYidPdS_,"a",@progbits
	.sectionflags	@""
	.align	4
.nv.constant0._Z5DAXPYidPdS_:
	.zero		928


//--------------------- .nv.constant0._Z13LAPLACIAN_ODDiddPdS_S_ --------------------------
	.section	.nv.constant0._Z13LAPLACIAN_ODDiddPdS_S_,"a",@progbits
	.sectionflags	@""
	.align	4
.nv.constant0._Z13LAPLACIAN_ODDiddPdS_S_:
	.zero		944


//--------------------- .nv.constant0._Z14LAPLACIAN_EVENiddPdS_S_ --------------------------
	.section	.nv.constant0._Z14LAPLACIAN_EVENiddPdS_S_,"a",@progbits
	.sectionflags	@""
	.align	4
.nv.constant0._Z14LAPLACIAN_EVENiddPdS_S_:
	.zero		944


//--------------------- .nv.constant0._Z24EVALUATE_ERROR_BLOCK_ODDiPdS_S_S_ --------------------------
	.section	.nv.constant0._Z24EVALUATE_ERROR_BLOCK_ODDiPdS_S_S_,"a",@progbits
	.sectionflags	@""
	.align	4
.nv.constant0._Z24EVALUATE_ERROR_BLOCK_ODDiPdS_S_S_:
	.zero		936


//--------------------- .nv.constant0._Z25EVALUATE_ERROR_BLOCK_EVENiPdS_S_S_ --------------------------
	.section	.nv.constant0._Z25EVALUATE_ERROR_BLOCK_EVENiPdS_S_S_,"a",@progbits
	.sectionflags	@""
	.align	4
.nv.constant0._Z25EVALUATE_ERROR_BLOCK_EVENiPdS_S_S_:
	.zero		936


//--------------------- .nv.constant0._Z10INITIALIZEidPdS_S_S_S_S_ --------------------------
	.section	.nv.constant0._Z10INITIALIZEidPdS_S_S_S_S_,"a",@progbits
	.sectionflags	@""
	.align	4
.nv.constant0._Z10INITIALIZEidPdS_S_S_S_S_:
	.zero		960


//--------------------- SYMBOLS --------------------------

	.type		.nv.reservedSmem.offset0,@object
	.size		.nv.reservedSmem.offset0,0x4
	.type		.nv.reservedSmem.cap,@object
	.size		.nv.reservedSmem.cap,0x4
